// auto-generated by cutlass_sweep.gemm — config: {"arch": "sm_90", "cluster_m": 1, "cluster_n": 1, "dtype": "int8", "dtype_b": "int8", "layout": "nt", "stages": 0, "tile_k": 128, "tile_m": 384, "tile_n": 112}
#include "cutlass/cutlass.h"
#include "cutlass/gemm/collective/collective_builder.hpp"
#include "cutlass/gemm/device/gemm_universal_adapter.h"
#include "cutlass/gemm/kernel/gemm_universal.hpp"
#include "cutlass/epilogue/collective/collective_builder.hpp"

using ElemA = int8_t;
using ElemB = int8_t;
using ElemCD = int8_t;
using Acc  = int32_t;
using TileShape    = cute::Shape<cute::_384, cute::_112, cute::_128>;
using ClusterShape = cute::Shape<cute::_1, cute::_1, cute::_1>;

using CollectiveEpilogue = typename cutlass::epilogue::collective::CollectiveBuilder<
    cutlass::arch::Sm90, cutlass::arch::OpClassTensorOp,
    TileShape, ClusterShape,
    cutlass::epilogue::collective::EpilogueTileAuto,
    Acc, Acc,
    ElemCD, cutlass::layout::RowMajor, 128 / cutlass::sizeof_bits<ElemCD>::value,
    ElemCD, cutlass::layout::RowMajor, 128 / cutlass::sizeof_bits<ElemCD>::value,
    cutlass::epilogue::collective::EpilogueScheduleAuto
  >::CollectiveOp;

using CollectiveMainloop = typename cutlass::gemm::collective::CollectiveBuilder<
    cutlass::arch::Sm90, cutlass::arch::OpClassTensorOp,
    ElemA, cutlass::layout::RowMajor, 128 / cutlass::sizeof_bits<ElemA>::value,
    ElemB, cutlass::layout::ColumnMajor, 128 / cutlass::sizeof_bits<ElemB>::value,
    Acc,
    TileShape, ClusterShape,
    cutlass::gemm::collective::StageCountAutoCarveout<static_cast<int>(sizeof(typename CollectiveEpilogue::SharedStorage))>,
    cutlass::gemm::collective::KernelScheduleAuto
  >::CollectiveOp;

using GemmKernel = cutlass::gemm::kernel::GemmUniversal<
    cute::Shape<int,int,int,int>,
    CollectiveMainloop,
    CollectiveEpilogue
>;
using Gemm = cutlass::gemm::device::GemmUniversalAdapter<GemmKernel>;

// Force the device kernel symbol into the cubin without needing a host main.
auto* _anchor = &cutlass::device_kernel<GemmKernel>;


// ===== COMPILED SASS (sm_90a) =====

	.target	sm_90a

	.elftype	@"ET_EXEC"


//--------------------- .note.nv.tkinfo           --------------------------
	.section	.note.nv.tkinfo,"",@"SHT_NOTE"
	.sectionflags	@"SHF_NOTE_NV_TKINFO"
	.tkinfo
        /*0018*/ 	.word	0x00000002
        /*0030*/ 	.string	""
        /*0030*/ 	.string	"ptxas"
        /*0030*/ 	.string	"Cuda compilation tools, release 13.0, V13.0.88"
        /*0030*/ 	.string	"Build cuda_13.0.r13.0/compiler.36424714_0"
        /*0030*/ 	.string	"-arch sm_90a -m 64 "



//--------------------- .note.nv.cuinfo           --------------------------
	.section	.note.nv.cuinfo,"",@"SHT_NOTE"
	.sectionflags	@"SHF_NOTE_NV_CUINFO"
        /*0018*/ 	.short	0x0002
        /*001a*/ 	.short	0x005a
        /*001c*/ 	.short	0x0082
	.zero		2


//--------------------- .nv.info                  --------------------------
	.section	.nv.info,"",@"SHT_CUDA_INFO"
	.align	4


	//----- nvinfo : EIATTR_REGCOUNT
	.align		4
        /*0000*/ 	.byte	0x04, 0x2f
        /*0002*/ 	.short	(.L_15 - .L_14)
	.align		4
.L_14:
        /*0004*/ 	.word	index@(_ZN7cutlass13device_kernelINS_4gemm6kernel13GemmUniversalIN4cute5tupleIJiiiiEEENS1_10collective13CollectiveMmaINS1_34MainloopSm90TmaGmmaWarpSpecializedILi3ENS5_IJNS4_1CILi1EEESB_SB_EEENS1_35KernelTmaWarpSpecializedCooperativeEEENS5_IJNSA_ILi384EEENSA_ILi112EEENSA_ILi128EEEEEEaNS5_IJlSB_lEEEaSJ_NS4_8TiledMMAINS4_8MMA_AtomIJNS4_4SM904GMMA26MMA_64x16x32_S32S8S8_SS_TNEEEENS4_6LayoutINS5_IJNSA_ILi2EEESB_SB_EEENS5_IJSB_NSA_ILi0EEEST_EEEEENS5_IJNS4_10UnderscoreESW_SW_EEEEENS4_13SM90_TMA_LOADENS4_14ComposedLayoutINS4_7SwizzleILi3ELi4ELi3EEENS4_18smem_ptr_flag_bitsILi8EEENSQ_INS5_IJNSA_ILi8EEESH_EEENS5_IJSH_SB_EEEEEEEvNS4_8identityESZ_S19_vS1A_EENS_8epilogue10collective6detail29Sm90TmaWarpSpecializedAdapterINS1D_15DefaultEpilogueIaSJ_SJ_NS1C_6thread17LinearCombinationIaLi1EiiLNS1H_9ScaleType4KindE0ELNS_15FloatRoundStyleE2EaEENS1_15EpilogueDefaultEEEEEvvEEEEvNT_6ParamsE)
        /*0008*/ 	.word	0x000000a8


	//----- nvinfo : EIATTR_FRAME_SIZE
	.align		4
.L_15:
        /*000c*/ 	.byte	0x04, 0x11
        /*000e*/ 	.short	(.L_17 - .L_16)
	.align		4
.L_16:
        /*0010*/ 	.word	index@(_ZN7cutlass13device_kernelINS_4gemm6kernel13GemmUniversalIN4cute5tupleIJiiiiEEENS1_10collective13CollectiveMmaINS1_34MainloopSm90TmaGmmaWarpSpecializedILi3ENS5_IJNS4_1CILi1EEESB_SB_EEENS1_35KernelTmaWarpSpecializedCooperativeEEENS5_IJNSA_ILi384EEENSA_ILi112EEENSA_ILi128EEEEEEaNS5_IJlSB_lEEEaSJ_NS4_8TiledMMAINS4_8MMA_AtomIJNS4_4SM904GMMA26MMA_64x16x32_S32S8S8_SS_TNEEEENS4_6LayoutINS5_IJNSA_ILi2EEESB_SB_EEENS5_IJSB_NSA_ILi0EEEST_EEEEENS5_IJNS4_10UnderscoreESW_SW_EEEEENS4_13SM90_TMA_LOADENS4_14ComposedLayoutINS4_7SwizzleILi3ELi4ELi3EEENS4_18smem_ptr_flag_bitsILi8EEENSQ_INS5_IJNSA_ILi8EEESH_EEENS5_IJSH_SB_EEEEEEEvNS4_8identityESZ_S19_vS1A_EENS_8epilogue10collective6detail29Sm90TmaWarpSpecializedAdapterINS1D_15DefaultEpilogueIaSJ_SJ_NS1C_6thread17LinearCombinationIaLi1EiiLNS1H_9ScaleType4KindE0ELNS_15FloatRoundStyleE2EaEENS1_15EpilogueDefaultEEEEEvvEEEEvNT_6ParamsE)
        /*0014*/ 	.word	0x00000000


	//----- nvinfo : EIATTR_MIN_STACK_SIZE
	.align		4
.L_17:
        /*0018*/ 	.byte	0x04, 0x12
        /*001a*/ 	.short	(.L_19 - .L_18)
	.align		4
.L_18:
        /*001c*/ 	.word	index@(_ZN7cutlass13device_kernelINS_4gemm6kernel13GemmUniversalIN4cute5tupleIJiiiiEEENS1_10collective13CollectiveMmaINS1_34MainloopSm90TmaGmmaWarpSpecializedILi3ENS5_IJNS4_1CILi1EEESB_SB_EEENS1_35KernelTmaWarpSpecializedCooperativeEEENS5_IJNSA_ILi384EEENSA_ILi112EEENSA_ILi128EEEEEEaNS5_IJlSB_lEEEaSJ_NS4_8TiledMMAINS4_8MMA_AtomIJNS4_4SM904GMMA26MMA_64x16x32_S32S8S8_SS_TNEEEENS4_6LayoutINS5_IJNSA_ILi2EEESB_SB_EEENS5_IJSB_NSA_ILi0EEEST_EEEEENS5_IJNS4_10UnderscoreESW_SW_EEEEENS4_13SM90_TMA_LOADENS4_14ComposedLayoutINS4_7SwizzleILi3ELi4ELi3EEENS4_18smem_ptr_flag_bitsILi8EEENSQ_INS5_IJNSA_ILi8EEESH_EEENS5_IJSH_SB_EEEEEEEvNS4_8identityESZ_S19_vS1A_EENS_8epilogue10collective6detail29Sm90TmaWarpSpecializedAdapterINS1D_15DefaultEpilogueIaSJ_SJ_NS1C_6thread17LinearCombinationIaLi1EiiLNS1H_9ScaleType4KindE0ELNS_15FloatRoundStyleE2EaEENS1_15EpilogueDefaultEEEEEvvEEEEvNT_6ParamsE)
        /*0020*/ 	.word	0x00000000
.L_19:


//--------------------- .nv.compat                --------------------------
	.section	.nv.compat,"",@"SHT_CUDA_COMPAT_INFO"
	.align	4
        /*0000*/ 	.byte	0x02, 0x09, 0x01, 0x00, 0x02, 0x02, 0x04, 0x00, 0x02, 0x05, 0x05, 0x00, 0x03, 0x07, 0x01, 0x01
        /*0010*/ 	.byte	0x02, 0x03, 0x01, 0x00, 0x02, 0x06, 0x01, 0x00, 0x04, 0x0b, 0x08, 0x00, 0x00, 0x00, 0x00, 0x00
        /*0020*/ 	.byte	0x00, 0x00, 0x00, 0x00


//--------------------- .nv.info._ZN7cutlass13device_kernelINS_4gemm6kernel13GemmUniversalIN4cute5tupleIJiiiiEEENS1_10collective13CollectiveMmaINS1_34MainloopSm90TmaGmmaWarpSpecializedILi3ENS5_IJNS4_1CILi1EEESB_SB_EEENS1_35KernelTmaWarpSpecializedCooperativeEEENS5_IJNSA_ILi384EEENSA_ILi112EEENSA_ILi128EEEEEEaNS5_IJlSB_lEEEaSJ_NS4_8TiledMMAINS4_8MMA_AtomIJNS4_4SM904GMMA26MMA_64x16x32_S32S8S8_SS_TNEEEENS4_6LayoutINS5_IJNSA_ILi2EEESB_SB_EEENS5_IJSB_NSA_ILi0EEEST_EEEEENS5_IJNS4_10UnderscoreESW_SW_EEEEENS4_13SM90_TMA_LOADENS4_14ComposedLayoutINS4_7SwizzleILi3ELi4ELi3EEENS4_18smem_ptr_flag_bitsILi8EEENSQ_INS5_IJNSA_ILi8EEESH_EEENS5_IJSH_SB_EEEEEEEvNS4_8identityESZ_S19_vS1A_EENS_8epilogue10collective6detail29Sm90TmaWarpSpecializedAdapterINS1D_15DefaultEpilogueIaSJ_SJ_NS1C_6thread17LinearCombinationIaLi1EiiLNS1H_9ScaleType4KindE0ELNS_15FloatRoundStyleE2EaEENS1_15EpilogueDefaultEEEEEvvEEEEvNT_6ParamsE --------------------------
	.section	.nv.info._ZN7cutlass13device_kernelINS_4gemm6kernel13GemmUniversalIN4cute5tupleIJiiiiEEENS1_10collective13CollectiveMmaINS1_34MainloopSm90TmaGmmaWarpSpecializedILi3ENS5_IJNS4_1CILi1EEESB_SB_EEENS1_35KernelTmaWarpSpecializedCooperativeEEENS5_IJNSA_ILi384EEENSA_ILi112EEENSA_ILi128EEEEEEaNS5_IJlSB_lEEEaSJ_NS4_8TiledMMAINS4_8MMA_AtomIJNS4_4SM904GMMA26MMA_64x16x32_S32S8S8_SS_TNEEEENS4_6LayoutINS5_IJNSA_ILi2EEESB_SB_EEENS5_IJSB_NSA_ILi0EEEST_EEEEENS5_IJNS4_10UnderscoreESW_SW_EEEEENS4_13SM90_TMA_LOADENS4_14ComposedLayoutINS4_7SwizzleILi3ELi4ELi3EEENS4_18smem_ptr_flag_bitsILi8EEENSQ_INS5_IJNSA_ILi8EEESH_EEENS5_IJSH_SB_EEEEEEEvNS4_8identityESZ_S19_vS1A_EENS_8epilogue10collective6detail29Sm90TmaWarpSpecializedAdapterINS1D_15DefaultEpilogueIaSJ_SJ_NS1C_6thread17LinearCombinationIaLi1EiiLNS1H_9ScaleType4KindE0ELNS_15FloatRoundStyleE2EaEENS1_15EpilogueDefaultEEEEEvvEEEEvNT_6ParamsE,"",@"SHT_CUDA_INFO"
	.sectionflags	@""
	.align	4


	//----- nvinfo : EIATTR_CUDA_API_VERSION
	.align		4
        /*0000*/ 	.byte	0x04, 0x37
        /*0002*/ 	.short	(.L_21 - .L_20)
.L_20:
        /*0004*/ 	.word	0x00000082


	//----- nvinfo : EIATTR_KPARAM_INFO
	.align		4
.L_21:
        /*0008*/ 	.byte	0x04, 0x17
        /*000a*/ 	.short	(.L_23 - .L_22)
.L_22:
        /*000c*/ 	.word	0x00000000
        /*0010*/ 	.short	0x0000
        /*0012*/ 	.short	0x0070
        /*0014*/ 	.byte	0x00, 0xf0, 0x01, 0x10


	//----- nvinfo : EIATTR_SPARSE_MMA_MASK
	.align		4
.L_23:
        /*0018*/ 	.byte	0x03, 0x50
        /*001a*/ 	.short	0x0000


	//----- nvinfo : EIATTR_MAXREG_COUNT
	.align		4
        /*001c*/ 	.byte	0x03, 0x1b
        /*001e*/ 	.short	0x00a8


	//----- nvinfo : EIATTR_NUM_BARRIERS
	.align		4
        /*0020*/ 	.byte	0x02, 0x4c
        /*0022*/ 	.byte	0x01
	.zero		1


	//----- nvinfo : EIATTR_EXTERNS
	.align		4
        /*0024*/ 	.byte	0x04, 0x0f
        /*0026*/ 	.short	(.L_25 - .L_24)


	//   ....[0]....
	.align		4
.L_24:
        /*0028*/ 	.word	index@(__assertfail)


	//----- nvinfo : EIATTR_MERCURY_ISA_VERSION
	.align		4
.L_25:
        /*002c*/ 	.byte	0x03, 0x5f
        /*002e*/ 	.short	0x0101


	//----- nvinfo : EIATTR_INT_WARP_WIDE_INSTR_OFFSETS
	.align		4
        /*0030*/ 	.byte	0x04, 0x31
        /*0032*/ 	.short	(.L_27 - .L_26)


	//   ....[0]....
.L_26:
        /*0034*/ 	.word	0x000004d0


	//   ....[1]....
        /*0038*/ 	.word	0x000004e0


	//   ....[2]....
        /*003c*/ 	.word	0x00000570


	//----- nvinfo : EIATTR_COOP_GROUP_MASK_REGIDS
	.align		4
.L_27:
        /*0040*/ 	.byte	0x04, 0x29
        /*0042*/ 	.short	(.L_29 - .L_28)


	//   ....[0]....
.L_28:
        /*0044*/ 	.word	0xffffffff


	//   ....[1]....
        /*0048*/ 	.word	0xffffffff


	//   ....[2]....
        /*004c*/ 	.word	0xffffffff


	//   ....[3]....
        /*0050*/ 	.word	0xffffffff


	//   ....[4]....
        /*0054*/ 	.word	0xffffffff


	//----- nvinfo : EIATTR_COOP_GROUP_INSTR_OFFSETS
	.align		4
.L_29:
        /*0058*/ 	.byte	0x04, 0x28
        /*005a*/ 	.short	(.L_31 - .L_30)


	//   ....[0]....
.L_30:
        /*005c*/ 	.word	0x00000060


	//   ....[1]....
        /*0060*/ 	.word	0x00000070


	//   ....[2]....
        /*0064*/ 	.word	0x00000190


	//   ....[3]....
        /*0068*/ 	.word	0x00000380


	//   ....[4]....
        /*006c*/ 	.word	0x00001160


	//----- nvinfo : EIATTR_REG_RECONFIG
	.align		4
.L_31:
        /*0070*/ 	.byte	0x01, 0x54
	.zero		2


	//----- nvinfo : EIATTR_SYSCALL_OFFSETS
	.align		4
        /*0074*/ 	.byte	0x04, 0x46
        /*0076*/ 	.short	(.L_33 - .L_32)


	//   ....[0]....
.L_32:
        /*0078*/ 	.word	0x00001320


	//----- nvinfo : EIATTR_MBARRIER_INSTR_OFFSETS
	.align		4
.L_33:
        /*007c*/ 	.byte	0x04, 0x39
        /*007e*/ 	.short	(.L_35 - .L_34)


	//   ....[0]....
.L_34:
        /*0080*/ 	.word	0x00000310
        /*0084*/ 	.word	0x000000ff
        /*0088*/ 	.word	0x00000000
        /*008c*/ 	.short	0x0100
        /*008e*/ 	.byte	0x08
	.zero		1


	//   ....[1]....
        /*0090*/ 	.word	0x00000320
        /*0094*/ 	.word	0x000000ff
        /*0098*/ 	.word	0x00000018
        /*009c*/ 	.short	0x0100
        /*009e*/ 	.byte	0x08
	.zero		1


	//   ....[2]....
        /*00a0*/ 	.word	0x00000330
        /*00a4*/ 	.word	0x000000ff
        /*00a8*/ 	.word	0x00000008
        /*00ac*/ 	.short	0x0100
        /*00ae*/ 	.byte	0x08
	.zero		1


	//   ....[3]....
        /*00b0*/ 	.word	0x00000340
        /*00b4*/ 	.word	0x000000ff
        /*00b8*/ 	.word	0x00000020
        /*00bc*/ 	.short	0x0100
        /*00be*/ 	.byte	0x08
	.zero		1


	//   ....[4]....
        /*00c0*/ 	.word	0x00000350
        /*00c4*/ 	.word	0x000000ff
        /*00c8*/ 	.word	0x00000010
        /*00cc*/ 	.short	0x0100
        /*00ce*/ 	.byte	0x08
	.zero		1


	//   ....[5]....
        /*00d0*/ 	.word	0x00000360
        /*00d4*/ 	.word	0x000000ff
        /*00d8*/ 	.word	0x00000028
        /*00dc*/ 	.short	0x0100
        /*00de*/ 	.byte	0x08
	.zero		1


	//   ....[6]....
        /*00e0*/ 	.word	0x000005f0
        /*00e4*/ 	.word	0x000000ff
        /*00e8*/ 	.word	0x00000040
        /*00ec*/ 	.short	0x0100
        /*00ee*/ 	.byte	0x10
	.zero		1


	//   ....[7]....
        /*00f0*/ 	.word	0x00000660
        /*00f4*/ 	.word	0x000000ff
        /*00f8*/ 	.word	0x00000048
        /*00fc*/ 	.short	0x0100
        /*00fe*/ 	.byte	0x10
	.zero		1


	//   ....[8]....
        /*0100*/ 	.word	0x00001400
        /*0104*/ 	.word	0x00000003
        /*0108*/ 	.word	0x00000000
        /*010c*/ 	.short	0x010a
        /*010e*/ 	.byte	0x3f
	.zero		1


	//   ....[9]....
        /*0110*/ 	.word	0x00001440
        /*0114*/ 	.word	0x00000003
        /*0118*/ 	.word	0x00000000
        /*011c*/ 	.short	0x010a
        /*011e*/ 	.byte	0x3f
	.zero		1


	//   ....[10]....
        /*0120*/ 	.word	0x00003510
        /*0124*/ 	.word	0x00000003
        /*0128*/ 	.word	0x00000000
        /*012c*/ 	.short	0x010a
        /*012e*/ 	.byte	0x3f
	.zero		1


	//   ....[11]....
        /*0130*/ 	.word	0x00003550
        /*0134*/ 	.word	0x00000003
        /*0138*/ 	.word	0x00000000
        /*013c*/ 	.short	0x010a
        /*013e*/ 	.byte	0x3f
	.zero		1


	//   ....[12]....
        /*0140*/ 	.word	0x000054b0
        /*0144*/ 	.word	0x00000000
        /*0148*/ 	.word	0x00000000
        /*014c*/ 	.short	0x0101
        /*014e*/ 	.byte	0x3f
	.zero		1


	//   ....[13]....
        /*0150*/ 	.word	0x000056c0
        /*0154*/ 	.word	0x00000000
        /*0158*/ 	.word	0x00000000
        /*015c*/ 	.short	0x0101
        /*015e*/ 	.byte	0x3f
	.zero		1


	//   ....[14]....
        /*0160*/ 	.word	0x00011410
        /*0164*/ 	.word	0x0000000d
        /*0168*/ 	.word	0x00000018
        /*016c*/ 	.short	0x010a
        /*016e*/ 	.byte	0x3f
	.zero		1


	//   ....[15]....
        /*0170*/ 	.word	0x000117a0
        /*0174*/ 	.word	0x00000004
        /*0178*/ 	.word	0x00000048
        /*017c*/ 	.short	0x0101
        /*017e*/ 	.byte	0x3f
	.zero		1


	//   ....[16]....
        /*0180*/ 	.word	0x00011f30
        /*0184*/ 	.word	0x00000007
        /*0188*/ 	.word	0x00000000
        /*018c*/ 	.short	0x010a
        /*018e*/ 	.byte	0x3f
	.zero		1


	//   ....[17]....
        /*0190*/ 	.word	0x00011fb0
        /*0194*/ 	.word	0x00000009
        /*0198*/ 	.word	0x00000000
        /*019c*/ 	.short	0x010a
        /*019e*/ 	.byte	0x3f
	.zero		1


	//   ....[18]....
        /*01a0*/ 	.word	0x00012040
        /*01a4*/ 	.word	0x00000003
        /*01a8*/ 	.word	0x00000000
        /*01ac*/ 	.short	0x010a
        /*01ae*/ 	.byte	0x3f
	.zero		1


	//   ....[19]....
        /*01b0*/ 	.word	0x000120a0
        /*01b4*/ 	.word	0x00000003
        /*01b8*/ 	.word	0x00000000
        /*01bc*/ 	.short	0x010a
        /*01be*/ 	.byte	0x3f
	.zero		1


	//   ....[20]....
        /*01c0*/ 	.word	0x000120f0
        /*01c4*/ 	.word	0x00000003
        /*01c8*/ 	.word	0x00000000
        /*01cc*/ 	.short	0x010a
        /*01ce*/ 	.byte	0x3f
	.zero		1


	//   ....[21]....
        /*01d0*/ 	.word	0x000121c0
        /*01d4*/ 	.word	0x0000000d
        /*01d8*/ 	.word	0x00000018
        /*01dc*/ 	.short	0x010a
        /*01de*/ 	.byte	0x3f
	.zero		1


	//   ....[22]....
        /*01e0*/ 	.word	0x00012290
        /*01e4*/ 	.word	0x00000007
        /*01e8*/ 	.word	0x00000000
        /*01ec*/ 	.short	0x010a
        /*01ee*/ 	.byte	0x3f
	.zero		1


	//   ....[23]....
        /*01f0*/ 	.word	0x000122e0
        /*01f4*/ 	.word	0x00000009
        /*01f8*/ 	.word	0x00000000
        /*01fc*/ 	.short	0x010a
        /*01fe*/ 	.byte	0x3f
	.zero		1


	//----- nvinfo : EIATTR_NUM_MBARRIERS
	.align		4
.L_35:
        /*0200*/ 	.byte	0x03, 0x38
        /*0202*/ 	.short	0x0008


	//----- nvinfo : EIATTR_EXIT_INSTR_OFFSETS
	.align		4
        /*0204*/ 	.byte	0x04, 0x1c
        /*0206*/ 	.short	(.L_37 - .L_36)


	//   ....[0]....
.L_36:
        /*0208*/ 	.word	0x000006c0


	//   ....[1]....
        /*020c*/ 	.word	0x00001030


	//   ....[2]....
        /*0210*/ 	.word	0x000109c0


	//   ....[3]....
        /*0214*/ 	.word	0x000110b0


	//   ....[4]....
        /*0218*/ 	.word	0x00012090


	//----- nvinfo : EIATTR_MAX_THREADS
	.align		4
.L_37:
        /*021c*/ 	.byte	0x04, 0x05
        /*021e*/ 	.short	(.L_39 - .L_38)
.L_38:
        /*0220*/ 	.word	0x00000180
        /*0224*/ 	.word	0x00000001
        /*0228*/ 	.word	0x00000001


	//----- nvinfo : EIATTR_CRS_STACK_SIZE
	.align		4
.L_39:
        /*022c*/ 	.byte	0x04, 0x1e
        /*022e*/ 	.short	(.L_41 - .L_40)
.L_40:
        /*0230*/ 	.word	0x00000000


	//----- nvinfo : EIATTR_CBANK_PARAM_SIZE
	.align		4
.L_41:
        /*0234*/ 	.byte	0x03, 0x19
        /*0236*/ 	.short	0x0470


	//----- nvinfo : EIATTR_PARAM_CBANK
	.align		4
        /*0238*/ 	.byte	0x04, 0x0a
        /*023a*/ 	.short	(.L_43 - .L_42)
	.align		4
.L_42:
        /*023c*/ 	.word	index@(.nv.constant0._ZN7cutlass13device_kernelINS_4gemm6kernel13GemmUniversalIN4cute5tupleIJiiiiEEENS1_10collective13CollectiveMmaINS1_34MainloopSm90TmaGmmaWarpSpecializedILi3ENS5_IJNS4_1CILi1EEESB_SB_EEENS1_35KernelTmaWarpSpecializedCooperativeEEENS5_IJNSA_ILi384EEENSA_ILi112EEENSA_ILi128EEEEEEaNS5_IJlSB_lEEEaSJ_NS4_8TiledMMAINS4_8MMA_AtomIJNS4_4SM904GMMA26MMA_64x16x32_S32S8S8_SS_TNEEEENS4_6LayoutINS5_IJNSA_ILi2EEESB_SB_EEENS5_IJSB_NSA_ILi0EEEST_EEEEENS5_IJNS4_10UnderscoreESW_SW_EEEEENS4_13SM90_TMA_LOADENS4_14ComposedLayoutINS4_7SwizzleILi3ELi4ELi3EEENS4_18smem_ptr_flag_bitsILi8EEENSQ_INS5_IJNSA_ILi8EEESH_EEENS5_IJSH_SB_EEEEEEEvNS4_8identityESZ_S19_vS1A_EENS_8epilogue10collective6detail29Sm90TmaWarpSpecializedAdapterINS1D_15DefaultEpilogueIaSJ_SJ_NS1C_6thread17LinearCombinationIaLi1EiiLNS1H_9ScaleType4KindE0ELNS_15FloatRoundStyleE2EaEENS1_15EpilogueDefaultEEEEEvvEEEEvNT_6ParamsE)
        /*0240*/ 	.short	0x0210
        /*0242*/ 	.short	0x0470


	//----- nvinfo : EIATTR_SW_WAR
	.align		4
.L_43:
        /*0244*/ 	.byte	0x04, 0x36
        /*0246*/ 	.short	(.L_45 - .L_44)
.L_44:
        /*0248*/ 	.word	0x00000008
.L_45:


//--------------------- .nv.callgraph             --------------------------
	.section	.nv.callgraph,"",@"SHT_CUDA_CALLGRAPH"
	.align	4
	.sectionentsize	8
	.align		4
        /*0000*/ 	.word	0x00000000
	.align		4
        /*0004*/ 	.word	0xffffffff
	.align		4
        /*0008*/ 	.word	index@(_ZN7cutlass13device_kernelINS_4gemm6kernel13GemmUniversalIN4cute5tupleIJiiiiEEENS1_10collective13CollectiveMmaINS1_34MainloopSm90TmaGmmaWarpSpecializedILi3ENS5_IJNS4_1CILi1EEESB_SB_EEENS1_35KernelTmaWarpSpecializedCooperativeEEENS5_IJNSA_ILi384EEENSA_ILi112EEENSA_ILi128EEEEEEaNS5_IJlSB_lEEEaSJ_NS4_8TiledMMAINS4_8MMA_AtomIJNS4_4SM904GMMA26MMA_64x16x32_S32S8S8_SS_TNEEEENS4_6LayoutINS5_IJNSA_ILi2EEESB_SB_EEENS5_IJSB_NSA_ILi0EEEST_EEEEENS5_IJNS4_10UnderscoreESW_SW_EEEEENS4_13SM90_TMA_LOADENS4_14ComposedLayoutINS4_7SwizzleILi3ELi4ELi3EEENS4_18smem_ptr_flag_bitsILi8EEENSQ_INS5_IJNSA_ILi8EEESH_EEENS5_IJSH_SB_EEEEEEEvNS4_8identityESZ_S19_vS1A_EENS_8epilogue10collective6detail29Sm90TmaWarpSpecializedAdapterINS1D_15DefaultEpilogueIaSJ_SJ_NS1C_6thread17LinearCombinationIaLi1EiiLNS1H_9ScaleType4KindE0ELNS_15FloatRoundStyleE2EaEENS1_15EpilogueDefaultEEEEEvvEEEEvNT_6ParamsE)
	.align		4
        /*000c*/ 	.word	index@(__assertfail)
	.align		4
        /*0010*/ 	.word	0x00000000
	.align		4
        /*0014*/ 	.word	0xfffffffe
	.align		4
        /*0018*/ 	.word	0x00000000
	.align		4
        /*001c*/ 	.word	0xfffffffd
	.align		4
        /*0020*/ 	.word	0x00000000
	.align		4
        /*0024*/ 	.word	0xfffffffc


//--------------------- .nv.constant4             --------------------------
	.section	.nv.constant4,"a",@progbits
	.align	8
	.align		8
.nv.constant4:
        /*0000*/ 	.dword	__assertfail
	.align		8
        /*0008*/ 	.dword	__unnamed_1
	.align		8
        /*0010*/ 	.dword	_ZN40_INTERNAL_0d5f34e6_4_k_cu_98fc82f7_170154cuda3std3__45__cpo5beginE
	.align		8
        /*0018*/ 	.dword	_ZN40_INTERNAL_0d5f34e6_4_k_cu_98fc82f7_170154cuda3std3__45__cpo3endE
	.align		8
        /*0020*/ 	.dword	_ZN40_INTERNAL_0d5f34e6_4_k_cu_98fc82f7_170154cuda3std3__45__cpo6cbeginE
	.align		8
        /*0028*/ 	.dword	_ZN40_INTERNAL_0d5f34e6_4_k_cu_98fc82f7_170154cuda3std3__45__cpo4cendE
	.align		8
        /*0030*/ 	.dword	_ZN40_INTERNAL_0d5f34e6_4_k_cu_98fc82f7_170154cuda3std3__442_GLOBAL__N__0d5f34e6_4_k_cu_98fc82f7_170156ignoreE
	.align		8
        /*0038*/ 	.dword	_ZN40_INTERNAL_0d5f34e6_4_k_cu_98fc82f7_170154cuda3std3__419piecewise_constructE
	.align		8
        /*0040*/ 	.dword	_ZN40_INTERNAL_0d5f34e6_4_k_cu_98fc82f7_170154cuda3std3__48in_placeE
	.align		8
        /*0048*/ 	.dword	_ZN40_INTERNAL_0d5f34e6_4_k_cu_98fc82f7_170154cuda3std6ranges3__45__cpo4swapE
	.align		8
        /*0050*/ 	.dword	_ZN40_INTERNAL_0d5f34e6_4_k_cu_98fc82f7_170154cuda3std6ranges3__45__cpo9iter_moveE
	.align		8
        /*0058*/ 	.dword	_ZN40_INTERNAL_0d5f34e6_4_k_cu_98fc82f7_170154cute7productE
	.align		8
        /*0060*/ 	.dword	_ZN40_INTERNAL_0d5f34e6_4_k_cu_98fc82f7_170154cute1_E
	.align		8
        /*0068*/ 	.dword	$str$22
	.align		8
        /*0070*/ 	.dword	$str$23


//--------------------- .text._ZN7cutlass13device_kernelINS_4gemm6kernel13GemmUniversalIN4cute5tupleIJiiiiEEENS1_10collective13CollectiveMmaINS1_34MainloopSm90TmaGmmaWarpSpecializedILi3ENS5_IJNS4_1CILi1EEESB_SB_EEENS1_35KernelTmaWarpSpecializedCooperativeEEENS5_IJNSA_ILi384EEENSA_ILi112EEENSA_ILi128EEEEEEaNS5_IJlSB_lEEEaSJ_NS4_8TiledMMAINS4_8MMA_AtomIJNS4_4SM904GMMA26MMA_64x16x32_S32S8S8_SS_TNEEEENS4_6LayoutINS5_IJNSA_ILi2EEESB_SB_EEENS5_IJSB_NSA_ILi0EEEST_EEEEENS5_IJNS4_10UnderscoreESW_SW_EEEEENS4_13SM90_TMA_LOADENS4_14ComposedLayoutINS4_7SwizzleILi3ELi4ELi3EEENS4_18smem_ptr_flag_bitsILi8EEENSQ_INS5_IJNSA_ILi8EEESH_EEENS5_IJSH_SB_EEEEEEEvNS4_8identityESZ_S19_vS1A_EENS_8epilogue10collective6detail29Sm90TmaWarpSpecializedAdapterINS1D_15DefaultEpilogueIaSJ_SJ_NS1C_6thread17LinearCombinationIaLi1EiiLNS1H_9ScaleType4KindE0ELNS_15FloatRoundStyleE2EaEENS1_15EpilogueDefaultEEEEEvvEEEEvNT_6ParamsE --------------------------
	.section	.text._ZN7cutlass13device_kernelINS_4gemm6kernel13GemmUniversalIN4cute5tupleIJiiiiEEENS1_10collective13CollectiveMmaINS1_34MainloopSm90TmaGmmaWarpSpecializedILi3ENS5_IJNS4_1CILi1EEESB_SB_EEENS1_35KernelTmaWarpSpecializedCooperativeEEENS5_IJNSA_ILi384EEENSA_ILi112EEENSA_ILi128EEEEEEaNS5_IJlSB_lEEEaSJ_NS4_8TiledMMAINS4_8MMA_AtomIJNS4_4SM904GMMA26MMA_64x16x32_S32S8S8_SS_TNEEEENS4_6LayoutINS5_IJNSA_ILi2EEESB_SB_EEENS5_IJSB_NSA_ILi0EEEST_EEEEENS5_IJNS4_10UnderscoreESW_SW_EEEEENS4_13SM90_TMA_LOADENS4_14ComposedLayoutINS4_7SwizzleILi3ELi4ELi3EEENS4_18smem_ptr_flag_bitsILi8EEENSQ_INS5_IJNSA_ILi8EEESH_EEENS5_IJSH_SB_EEEEEEEvNS4_8identityESZ_S19_vS1A_EENS_8epilogue10collective6detail29Sm90TmaWarpSpecializedAdapterINS1D_15DefaultEpilogueIaSJ_SJ_NS1C_6thread17LinearCombinationIaLi1EiiLNS1H_9ScaleType4KindE0ELNS_15FloatRoundStyleE2EaEENS1_15EpilogueDefaultEEEEEvvEEEEvNT_6ParamsE,"ax",@progbits
	.align	128
.text._ZN7cutlass13device_kernelINS_4gemm6kernel13GemmUniversalIN4cute5tupleIJiiiiEEENS1_10collective13CollectiveMmaINS1_34MainloopSm90TmaGmmaWarpSpecializedILi3ENS5_IJNS4_1CILi1EEESB_SB_EEENS1_35KernelTmaWarpSpecializedCooperativeEEENS5_IJNSA_ILi384EEENSA_ILi112EEENSA_ILi128EEEEEEaNS5_IJlSB_lEEEaSJ_NS4_8TiledMMAINS4_8MMA_AtomIJNS4_4SM904GMMA26MMA_64x16x32_S32S8S8_SS_TNEEEENS4_6LayoutINS5_IJNSA_ILi2EEESB_SB_EEENS5_IJSB_NSA_ILi0EEEST_EEEEENS5_IJNS4_10UnderscoreESW_SW_EEEEENS4_13SM90_TMA_LOADENS4_14ComposedLayoutINS4_7SwizzleILi3ELi4ELi3EEENS4_18smem_ptr_flag_bitsILi8EEENSQ_INS5_IJNSA_ILi8EEESH_EEENS5_IJSH_SB_EEEEEEEvNS4_8identityESZ_S19_vS1A_EENS_8epilogue10collective6detail29Sm90TmaWarpSpecializedAdapterINS1D_15DefaultEpilogueIaSJ_SJ_NS1C_6thread17LinearCombinationIaLi1EiiLNS1H_9ScaleType4KindE0ELNS_15FloatRoundStyleE2EaEENS1_15EpilogueDefaultEEEEEvvEEEEvNT_6ParamsE:
        .type           _ZN7cutlass13device_kernelINS_4gemm6kernel13GemmUniversalIN4cute5tupleIJiiiiEEENS1_10collective13CollectiveMmaINS1_34MainloopSm90TmaGmmaWarpSpecializedILi3ENS5_IJNS4_1CILi1EEESB_SB_EEENS1_35KernelTmaWarpSpecializedCooperativeEEENS5_IJNSA_ILi384EEENSA_ILi112EEENSA_ILi128EEEEEEaNS5_IJlSB_lEEEaSJ_NS4_8TiledMMAINS4_8MMA_AtomIJNS4_4SM904GMMA26MMA_64x16x32_S32S8S8_SS_TNEEEENS4_6LayoutINS5_IJNSA_ILi2EEESB_SB_EEENS5_IJSB_NSA_ILi0EEEST_EEEEENS5_IJNS4_10UnderscoreESW_SW_EEEEENS4_13SM90_TMA_LOADENS4_14ComposedLayoutINS4_7SwizzleILi3ELi4ELi3EEENS4_18smem_ptr_flag_bitsILi8EEENSQ_INS5_IJNSA_ILi8EEESH_EEENS5_IJSH_SB_EEEEEEEvNS4_8identityESZ_S19_vS1A_EENS_8epilogue10collective6detail29Sm90TmaWarpSpecializedAdapterINS1D_15DefaultEpilogueIaSJ_SJ_NS1C_6thread17LinearCombinationIaLi1EiiLNS1H_9ScaleType4KindE0ELNS_15FloatRoundStyleE2EaEENS1_15EpilogueDefaultEEEEEvvEEEEvNT_6ParamsE,@function
        .size           _ZN7cutlass13device_kernelINS_4gemm6kernel13GemmUniversalIN4cute5tupleIJiiiiEEENS1_10collective13CollectiveMmaINS1_34MainloopSm90TmaGmmaWarpSpecializedILi3ENS5_IJNS4_1CILi1EEESB_SB_EEENS1_35KernelTmaWarpSpecializedCooperativeEEENS5_IJNSA_ILi384EEENSA_ILi112EEENSA_ILi128EEEEEEaNS5_IJlSB_lEEEaSJ_NS4_8TiledMMAINS4_8MMA_AtomIJNS4_4SM904GMMA26MMA_64x16x32_S32S8S8_SS_TNEEEENS4_6LayoutINS5_IJNSA_ILi2EEESB_SB_EEENS5_IJSB_NSA_ILi0EEEST_EEEEENS5_IJNS4_10UnderscoreESW_SW_EEEEENS4_13SM90_TMA_LOADENS4_14ComposedLayoutINS4_7SwizzleILi3ELi4ELi3EEENS4_18smem_ptr_flag_bitsILi8EEENSQ_INS5_IJNSA_ILi8EEESH_EEENS5_IJSH_SB_EEEEEEEvNS4_8identityESZ_S19_vS1A_EENS_8epilogue10collective6detail29Sm90TmaWarpSpecializedAdapterINS1D_15DefaultEpilogueIaSJ_SJ_NS1C_6thread17LinearCombinationIaLi1EiiLNS1H_9ScaleType4KindE0ELNS_15FloatRoundStyleE2EaEENS1_15EpilogueDefaultEEEEEvvEEEEvNT_6ParamsE,(.L_x_404 - _ZN7cutlass13device_kernelINS_4gemm6kernel13GemmUniversalIN4cute5tupleIJiiiiEEENS1_10collective13CollectiveMmaINS1_34MainloopSm90TmaGmmaWarpSpecializedILi3ENS5_IJNS4_1CILi1EEESB_SB_EEENS1_35KernelTmaWarpSpecializedCooperativeEEENS5_IJNSA_ILi384EEENSA_ILi112EEENSA_ILi128EEEEEEaNS5_IJlSB_lEEEaSJ_NS4_8TiledMMAINS4_8MMA_AtomIJNS4_4SM904GMMA26MMA_64x16x32_S32S8S8_SS_TNEEEENS4_6LayoutINS5_IJNSA_ILi2EEESB_SB_EEENS5_IJSB_NSA_ILi0EEEST_EEEEENS5_IJNS4_10UnderscoreESW_SW_EEEEENS4_13SM90_TMA_LOADENS4_14ComposedLayoutINS4_7SwizzleILi3ELi4ELi3EEENS4_18smem_ptr_flag_bitsILi8EEENSQ_INS5_IJNSA_ILi8EEESH_EEENS5_IJSH_SB_EEEEEEEvNS4_8identityESZ_S19_vS1A_EENS_8epilogue10collective6detail29Sm90TmaWarpSpecializedAdapterINS1D_15DefaultEpilogueIaSJ_SJ_NS1C_6thread17LinearCombinationIaLi1EiiLNS1H_9ScaleType4KindE0ELNS_15FloatRoundStyleE2EaEENS1_15EpilogueDefaultEEEEEvvEEEEvNT_6ParamsE)
        .other          _ZN7cutlass13device_kernelINS_4gemm6kernel13GemmUniversalIN4cute5tupleIJiiiiEEENS1_10collective13CollectiveMmaINS1_34MainloopSm90TmaGmmaWarpSpecializedILi3ENS5_IJNS4_1CILi1EEESB_SB_EEENS1_35KernelTmaWarpSpecializedCooperativeEEENS5_IJNSA_ILi384EEENSA_ILi112EEENSA_ILi128EEEEEEaNS5_IJlSB_lEEEaSJ_NS4_8TiledMMAINS4_8MMA_AtomIJNS4_4SM904GMMA26MMA_64x16x32_S32S8S8_SS_TNEEEENS4_6LayoutINS5_IJNSA_ILi2EEESB_SB_EEENS5_IJSB_NSA_ILi0EEEST_EEEEENS5_IJNS4_10UnderscoreESW_SW_EEEEENS4_13SM90_TMA_LOADENS4_14ComposedLayoutINS4_7SwizzleILi3ELi4ELi3EEENS4_18smem_ptr_flag_bitsILi8EEENSQ_INS5_IJNSA_ILi8EEESH_EEENS5_IJSH_SB_EEEEEEEvNS4_8identityESZ_S19_vS1A_EENS_8epilogue10collective6detail29Sm90TmaWarpSpecializedAdapterINS1D_15DefaultEpilogueIaSJ_SJ_NS1C_6thread17LinearCombinationIaLi1EiiLNS1H_9ScaleType4KindE0ELNS_15FloatRoundStyleE2EaEENS1_15EpilogueDefaultEEEEEvvEEEEvNT_6ParamsE,@"STO_CUDA_ENTRY STV_DEFAULT"
_ZN7cutlass13device_kernelINS_4gemm6kernel13GemmUniversalIN4cute5tupleIJiiiiEEENS1_10collective13CollectiveMmaINS1_34MainloopSm90TmaGmmaWarpSpecializedILi3ENS5_IJNS4_1CILi1EEESB_SB_EEENS1_35KernelTmaWarpSpecializedCooperativeEEENS5_IJNSA_ILi384EEENSA_ILi112EEENSA_ILi128EEEEEEaNS5_IJlSB_lEEEaSJ_NS4_8TiledMMAINS4_8MMA_AtomIJNS4_4SM904GMMA26MMA_64x16x32_S32S8S8_SS_TNEEEENS4_6LayoutINS5_IJNSA_ILi2EEESB_SB_EEENS5_IJSB_NSA_ILi0EEEST_EEEEENS5_IJNS4_10UnderscoreESW_SW_EEEEENS4_13SM90_TMA_LOADENS4_14ComposedLayoutINS4_7SwizzleILi3ELi4ELi3EEENS4_18smem_ptr_flag_bitsILi8EEENSQ_INS5_IJNSA_ILi8EEESH_EEENS5_IJSH_SB_EEEEEEEvNS4_8identityESZ_S19_vS1A_EENS_8epilogue10collective6detail29Sm90TmaWarpSpecializedAdapterINS1D_15DefaultEpilogueIaSJ_SJ_NS1C_6thread17LinearCombinationIaLi1EiiLNS1H_9ScaleType4KindE0ELNS_15FloatRoundStyleE2EaEENS1_15EpilogueDefaultEEEEEvvEEEEvNT_6ParamsE:
[----:B------:R-:W0:Y:S01]  /*0000*/  LDC R1, c[0x0][0x28] ;  /* 0x00000a00ff017b82 */ /* 0x000e220000000800 */
[----:B------:R-:W1:Y:S01]  /*0010*/  S2R R2, SR_TID.X ;  /* 0x0000000000027919 */ /* 0x000e620000002100 */
[----:B------:R-:W-:Y:S01]  /*0020*/  ELECT P0, URZ, PT ;  /* 0x00000000003f782f */ /* 0x000fe20003800000 */
[----:B------:R-:W-:Y:S01]  /*0030*/  BSSY B0, `(.L_x_0) ;  /* 0x0000015000007945 */ /* 0x000fe20003800000 */
[--C-:B-1----:R-:W-:Y:S02]  /*0040*/  SHF.R.U32.HI R0, RZ, 0x5, R2.reuse ;  /* 0x00000005ff007819 */ /* 0x102fe40000011602 */
[----:B------:R-:W-:-:S03]  /*0050*/  SHF.R.U32.HI R3, RZ, 0x7, R2 ;  /* 0x00000007ff037819 */ /* 0x000fc60000011602 */
[----:B------:R-:W1:Y:S04]  /*0060*/  SHFL.IDX PT, R4, R0, RZ, 0x1f ;  /* 0x00001fff00047589 */ /* 0x000e6800000e0000 */
[----:B------:R-:W2:Y:S01]  /*0070*/  SHFL.IDX PT, R3, R3, RZ, 0x1f ;  /* 0x00001fff03037589 */ /* 0x000ea200000e0000 */
[----:B-1----:R-:W-:Y:S02]  /*0080*/  R2UR UR10, R4 ;  /* 0x00000000040a72ca */ /* 0x002fe400000e0000 */
[----:B--2---:R-:W-:-:S11]  /*0090*/  R2UR UR5, R3 ;  /* 0x00000000030572ca */ /* 0x004fd600000e0000 */
[----:B------:R-:W-:Y:S02]  /*00a0*/  USHF.R.S32.HI UR4, URZ, 0x1f, UR10 ;  /* 0x0000001f3f047899 */ /* 0x000fe4000801140a */
[----:B------:R-:W-:Y:S02]  /*00b0*/  ISETP.NE.OR P0, PT, RZ, UR10, !P0 ;  /* 0x0000000aff007c0c */ /* 0x000fe4000c705670 */
[----:B------:R-:W-:-:S04]  /*00c0*/  ULEA.HI UR4, UR4, UR10, URZ, 0x2 ;  /* 0x0000000a04047291 */ /* 0x000fc8000f8f103f */
[----:B------:R-:W-:-:S04]  /*00d0*/  ULOP3.LUT UR4, UR4, 0xfffffffc, URZ, 0xc0, !UPT ;  /* 0xfffffffc04047892 */ /* 0x000fc8000f8ec03f */
[----:B------:R-:W-:-:S03]  /*00e0*/  UIADD3 UR10, UR10, -UR4, URZ ;  /* 0x800000040a0a7290 */ /* 0x000fc6000fffe03f */
[----:B0-----:R-:W-:Y:S09]  /*00f0*/  @P0 BRA `(.L_x_1) ;  /* 0x0000000000200947 */ /* 0x001ff20003800000 */
[----:B------:R-:W-:Y:S02]  /*0100*/  ULDC.64 UR6, c[0x0][0x198] ;  /* 0x0000660000067ab9 */ /* 0x000fe40000000a00 */
[----:B------:R-:W-:Y:S02]  /*0110*/  UIADD3 UR8, UP0, UR6, 0xf0, URZ ;  /* 0x000000f006087890 */ /* 0x000fe4000ff1e03f */
[----:B------:R-:W-:Y:S02]  /*0120*/  UIADD3 UR6, UP1, UR6, 0x1f0, URZ ;  /* 0x000001f006067890 */ /* 0x000fe4000ff3e03f */
[----:B------:R-:W-:Y:S02]  /*0130*/  UIADD3.X UR9, URZ, UR7, URZ, UP0, !UPT ;  /* 0x000000073f097290 */ /* 0x000fe400087fe43f */
[----:B------:R-:W-:-:S07]  /*0140*/  UIADD3.X UR7, URZ, UR7, URZ, UP1, !UPT ;  /* 0x000000073f077290 */ /* 0x000fce0008ffe43f */
[----:B------:R0:W-:Y:S02]  /*0150*/  UTMACCTL.PF [UR8] ;  /* 0x00000000080079b9 */ /* 0x0001e40008040000 */
[----:B------:R0:W-:Y:S02]  /*0160*/  UTMACCTL.PF [UR6] ;  /* 0x00000000060079b9 */ /* 0x0001e40008040000 */
[----:B0-----:R-:W-:Y:S01]  /*0170*/  NOP ;  /* 0x0000000000007918 */ /* 0x001fe20000000000 */
.L_x_1:
[----:B------:R-:W-:Y:S05]  /*0180*/  BSYNC B0 ;  /* 0x0000000000007941 */ /* 0x000fea0003800000 */
.L_x_0:
[----:B------:R-:W0:Y:S01]  /*0190*/  SHFL.IDX PT, R3, R0, RZ, 0x1f ;  /* 0x00001fff00037589 */ /* 0x000e2200000e0000 */
[----:B------:R-:W-:Y:S01]  /*01a0*/  UISETP.NE.AND UP0, UPT, UR10, 0x3, UPT ;  /* 0x000000030a00788c */ /* 0x000fe2000bf05270 */
[----:B------:R-:W-:Y:S01]  /*01b0*/  ISETP.NE.AND P1, PT, RZ, UR5, PT ;  /* 0x00000005ff007c0c */ /* 0x000fe2000bf25270 */
[----:B------:R-:W-:Y:S02]  /*01c0*/  UIADD3 UR18, UR5, -0x1, URZ ;  /* 0xffffffff05127890 */ /* 0x000fe4000fffe03f */
[----:B------:R-:W-:Y:S02]  /*01d0*/  UISETP.EQ.OR UP0, UPT, UR10, URZ, !UP0 ;  /* 0x0000003f0a00728c */ /* 0x000fe4000c702670 */
[----:B------:R-:W-:Y:S02]  /*01e0*/  UISETP.GE.U32.AND UP1, UPT, UR18, 0x2, UPT ;  /* 0x000000021200788c */ /* 0x000fe4000bf26070 */
[----:B------:R-:W-:-:S04]  /*01f0*/  UISETP.EQ.AND UP0, UPT, UR5, URZ, UP0 ;  /* 0x0000003f0500728c */ /* 0x000fc80008702270 */
[----:B------:R-:W-:-:S04]  /*0200*/  USEL UR36, URZ, 0x1, !UP0 ;  /* 0x000000013f247887 */ /* 0x000fc8000c000000 */
[----:B------:R-:W-:Y:S01]  /*0210*/  USEL UR36, UR36, 0x2, UP1 ;  /* 0x0000000224247887 */ /* 0x000fe20008800000 */
[----:B0-----:R-:W-:-:S13]  /*0220*/  ISETP.NE.AND P0, PT, R3, RZ, PT ;  /* 0x000000ff0300720c */ /* 0x001fda0003f05270 */
[----:B------:R-:W-:Y:S05]  /*0230*/  @P0 BRA `(.L_x_2) ;  /* 0x0000000000500947 */ /* 0x000fea0003800000 */
[----:B------:R-:W0:Y:S01]  /*0240*/  S2UR UR8, SR_CgaCtaId ;  /* 0x00000000000879c3 */ /* 0x000e220000008800 */
[----:B------:R-:W-:Y:S01]  /*0250*/  UMOV UR4, 0x400 ;  /* 0x0000040000047882 */ /* 0x000fe20000000000 */
[----:B------:R-:W-:Y:S01]  /*0260*/  UMOV UR5, 0x1 ;  /* 0x0000000100057882 */ /* 0x000fe20000000000 */
[----:B------:R-:W-:Y:S01]  /*0270*/  UMOV UR6, 0x100 ;  /* 0x0000010000067882 */ /* 0x000fe20000000000 */
[----:B------:R-:W-:Y:S01]  /*0280*/  ELECT P0, URZ, PT ;  /* 0x00000000003f782f */ /* 0x000fe20003800000 */
[----:B------:R-:W-:-:S04]  /*0290*/  UIADD3 UR6, -UR6, 0x100000, URZ ;  /* 0x0010000006067890 */ /* 0x000fc8000fffe13f */
[----:B------:R-:W-:Y:S02]  /*02a0*/  USHF.L.U32 UR7, UR6, 0xb, URZ ;  /* 0x0000000b06077899 */ /* 0x000fe4000800063f */
[----:B------:R-:W-:Y:S02]  /*02b0*/  USHF.L.U32 UR6, UR6, 0x1, URZ ;  /* 0x0000000106067899 */ /* 0x000fe4000800063f */
[----:B0-----:R-:W-:Y:S02]  /*02c0*/  ULEA UR8, UR8, UR4, 0x18 ;  /* 0x0000000408087291 */ /* 0x001fe4000f8ec03f */
[----:B------:R-:W-:-:S04]  /*02d0*/  UIADD3 UR4, -UR5, 0x100000, URZ ;  /* 0x0010000005047890 */ /* 0x000fc8000fffe13f */
[----:B------:R-:W-:Y:S02]  /*02e0*/  USHF.L.U32 UR5, UR4, 0xb, URZ ;  /* 0x0000000b04057899 */ /* 0x000fe4000800063f */
[----:B------:R-:W-:Y:S01]  /*02f0*/  USHF.L.U32 UR4, UR4, 0x1, URZ ;  /* 0x0000000104047899 */ /* 0x000fe2000800063f */
[----:B------:R-:W0:Y:S11]  /*0300*/  FENCE.VIEW.ASYNC.S ;  /* 0x00000000000073c6 */ /* 0x000e360000000000 */
[----:B0-----:R0:W1:Y:S01]  /*0310*/  SYNCS.EXCH.64 URZ, [UR8], UR4 ;  /* 0x00000004083f75b2 */ /* 0x0010620008000100 */
[----:B------:R0:W2:Y:S01]  /*0320*/  SYNCS.EXCH.64 URZ, [UR8+0x18], UR6 ;  /* 0x00001806083f75b2 */ /* 0x0000a20008000100 */
[----:B------:R0:W3:Y:S01]  /*0330*/  SYNCS.EXCH.64 URZ, [UR8+0x8], UR4 ;  /* 0x00000804083f75b2 */ /* 0x0000e20008000100 */
[----:B------:R0:W4:Y:S01]  /*0340*/  SYNCS.EXCH.64 URZ, [UR8+0x20], UR6 ;  /* 0x00002006083f75b2 */ /* 0x0001220008000100 */
[----:B------:R0:W0:Y:S01]  /*0350*/  SYNCS.EXCH.64 URZ, [UR8+0x10], UR4 ;  /* 0x00001004083f75b2 */ /* 0x0000220008000100 */
[----:B------:R0:W0:Y:S01]  /*0360*/  SYNCS.EXCH.64 URZ, [UR8+0x28], UR6 ;  /* 0x00002806083f75b2 */ /* 0x0000220008000100 */
[----:B------:R-:W-:Y:S01]  /*0370*/  NOP ;  /* 0x0000000000007918 */ /* 0x000fe20000000000 */
.L_x_2:
[----:B------:R-:W5:Y:S01]  /*0380*/  SHFL.IDX PT, R0, R0, RZ, 0x1f ;  /* 0x00001fff00007589 */ /* 0x000f6200000e0000 */
[----:B------:R-:W-:Y:S01]  /*0390*/  ELECT P0, URZ, PT ;  /* 0x00000000003f782f */ /* 0x000fe20003800000 */
[----:B------:R-:W1:Y:S01]  /*03a0*/  S2UR UR17, SR_CTAID.Y ;  /* 0x00000000001179c3 */ /* 0x000e620000002600 */
[----:B0-----:R-:W-:Y:S01]  /*03b0*/  ULDC UR5, c[0x0][0x65c] ;  /* 0x0001970000057ab9 */ /* 0x001fe20000000800 */
[----:B------:R-:W-:Y:S01]  /*03c0*/  UMOV UR12, 0x20 ;  /* 0x00000020000c7882 */ /* 0x000fe20000000000 */
[----:B------:R-:W-:Y:S01]  /*03d0*/  UISETP.NE.AND UP2, UPT, UR5, 0x1, UPT ;  /* 0x000000010500788c */ /* 0x000fe2000bf45270 */
[----:B------:R-:W-:Y:S01]  /*03e0*/  NOP ;  /* 0x0000000000007918 */ /* 0x000fe20000000000 */
[----:B------:R-:W-:Y:S02]  /*03f0*/  NOP ;  /* 0x0000000000007918 */ /* 0x000fe40000000000 */
[----:B------:R-:W-:Y:S01]  /*0400*/  UP2UR UR37, UPR, URZ, 0x4 ;  /* 0x000000043f257883 */ /* 0x000fe20008000000 */
[----:B------:R-:W0:Y:S01]  /*0410*/  S2UR UR4, SR_CTAID.X ;  /* 0x00000000000479c3 */ /* 0x000e220000002500 */
[----:B------:R-:W-:-:S02]  /*0420*/  PLOP3.LUT P2, PT, PT, PT, UP2, 0x80, 0x0 ;  /* 0x000000000000781c */ /* 0x000fc40003f4f028 */
[----:B------:R-:W-:Y:S02]  /*0430*/  PLOP3.LUT P3, PT, PT, PT, UP2, 0x80, 0x0 ;  /* 0x000000000000781c */ /* 0x000fe40003f6f028 */
[----:B------:R-:W-:Y:S01]  /*0440*/  PLOP3.LUT P4, PT, PT, PT, UP2, 0x80, 0x0 ;  /* 0x000000000000781c */ /* 0x000fe20003f8f028 */
[----:B------:R-:W-:Y:S01]  /*0450*/  @UP2 ULDC UR14, c[0x0][0x10] ;  /* 0x00000400000e2ab9 */ /* 0x000fe20000000800 */
[----:B------:R-:W-:Y:S01]  /*0460*/  @UP2 UMOV UR9, URZ ;  /* 0x0000003f00092c82 */ /* 0x000fe20008000000 */
[----:B------:R-:W-:Y:S01]  /*0470*/  @!UP2 ULDC UR11, c[0x0][0xc] ;  /* 0x00000300000baab9 */ /* 0x000fe20000000800 */
[----:B-----5:R-:W-:Y:S01]  /*0480*/  ISETP.NE.OR P0, PT, R0, RZ, !P0 ;  /* 0x000000ff0000720c */ /* 0x020fe20004705670 */
[----:B-1----:R-:W-:Y:S02]  /*0490*/  @UP2 UMOV UR7, UR17 ;  /* 0x0000001100072c82 */ /* 0x002fe40008000000 */
[----:B------:R-:W-:Y:S01]  /*04a0*/  @UP2 UMOV UR8, UR7 ;  /* 0x0000000700082c82 */ /* 0x000fe20008000000 */
[----:B------:R-:W-:Y:S01]  /*04b0*/  @!UP2 UMOV UR7, UR17 ;  /* 0x000000110007ac82 */ /* 0x000fe20008000000 */
[----:B0-----:R-:W-:-:S08]  /*04c0*/  @UP2 UIMAD.WIDE.U32 UR14, UR4, UR14, UR8 ;  /* 0x0000000e040e22a5 */ /* 0x001fd0000f8e0008 */
[----:B------:R-:W-:Y:S01]  /*04d0*/  VOTEU.ALL UP0, P0 ;  /* 0x00000000003f7886 */ /* 0x000fe20000000000 */
[----:B------:R-:W-:Y:S01]  /*04e0*/  VOTEU.ALL UP1, P0 ;  /* 0x00000000003f7886 */ /* 0x000fe20000020000 */
[----:B------:R-:W-:-:S03]  /*04f0*/  IMAD.U32 R17, RZ, RZ, UR15 ;  /* 0x0000000fff117e24 */ /* 0x000fc6000f8e00ff */
[----:B------:R-:W0:Y:S01]  /*0500*/  @!UP0 S2UR UR6, SR_CgaCtaId ;  /* 0x00000000000689c3 */ /* 0x000e220000008800 */
[----:B------:R-:W-:Y:S01]  /*0510*/  @!UP0 UMOV UR5, 0x400 ;  /* 0x0000040000058882 */ /* 0x000fe20000000000 */
[----:B------:R-:W-:-:S04]  /*0520*/  @!UP0 UIADD3 UR12, -UR12, 0x100000, URZ ;  /* 0x001000000c0c8890 */ /* 0x000fc8000fffe13f */
[----:B------:R-:W-:Y:S02]  /*0530*/  @!UP0 USHF.L.U32 UR13, UR12, 0xb, URZ ;  /* 0x0000000b0c0d8899 */ /* 0x000fe4000800063f */
[----:B------:R-:W-:Y:S01]  /*0540*/  @!UP0 USHF.L.U32 UR12, UR12, 0x1, URZ ;  /* 0x000000010c0c8899 */ /* 0x000fe2000800063f */
[----:B------:R-:W-:Y:S01]  /*0550*/  IMAD.U32 R16, RZ, RZ, UR14 ;  /* 0x0000000eff107e24 */ /* 0x000fe2000f8e00ff */
[----:B0-----:R-:W-:Y:S01]  /*0560*/  @!UP0 ULEA UR16, UR6, UR5, 0x18 ;  /* 0x0000000506108291 */ /* 0x001fe2000f8ec03f */
[----:B------:R-:W-:Y:S02]  /*0570*/  VOTEU.ALL UP0, P0 ;  /* 0x00000000003f7886 */ /* 0x000fe40000000000 */
[----:B------:R-:W-:Y:S01]  /*0580*/  UMOV UR5, URZ ;  /* 0x0000003f00057c82 */ /* 0x000fe20008000000 */
[----:B------:R-:W-:Y:S01]  /*0590*/  @UP2 UMOV UR6, URZ ;  /* 0x0000003f00062c82 */ /* 0x000fe20008000000 */
[----:B------:R-:W-:Y:S01]  /*05a0*/  @!UP2 UIMAD.WIDE.U32 UR8, UR11, UR7, UR4 ;  /* 0x000000070b08a2a5 */ /* 0x000fe2000f8e0004 */
[----:B------:R-:W-:Y:S01]  /*05b0*/  PLOP3.LUT P0, PT, PT, PT, UP2, 0x80, 0x0 ;  /* 0x000000000000781c */ /* 0x000fe20003f0f028 */
[----:B------:R-:W-:-:S04]  /*05c0*/  @UP2 UIADD3 UR6, UR15, UR6, URZ ;  /* 0x000000060f062290 */ /* 0x000fc8000fffe03f */
[----:B------:R-:W-:Y:S01]  /*05d0*/  IMAD.U32 R4, RZ, RZ, UR8 ;  /* 0x00000008ff047e24 */ /* 0x000fe2000f8e00ff */
[----:B------:R-:W0:Y:S02]  /*05e0*/  FENCE.VIEW.ASYNC.S ;  /* 0x00000000000073c6 */ /* 0x000e240000000000 */
[----:B0-----:R0:W2:Y:S01]  /*05f0*/  @!UP0 SYNCS.EXCH.64 URZ, [UR16+0x40], UR12 ;  /* 0x0000400c103f85b2 */ /* 0x0010a20008000100 */
[----:B------:R-:W-:Y:S02]  /*0600*/  IMAD.U32 R7, RZ, RZ, UR9 ;  /* 0x00000009ff077e24 */ /* 0x000fe4000f8e00ff */
[----:B------:R-:W-:Y:S02]  /*0610*/  @P2 IMAD.U32 R17, RZ, RZ, UR6 ;  /* 0x00000006ff112e24 */ /* 0x000fe4000f8e00ff */
[----:B------:R-:W-:Y:S02]  /*0620*/  IMAD.U32 R5, RZ, RZ, UR9 ;  /* 0x00000009ff057e24 */ /* 0x000fe4000f8e00ff */
[----:B------:R-:W-:-:S02]  /*0630*/  IMAD.U32 R6, RZ, RZ, UR8 ;  /* 0x00000008ff067e24 */ /* 0x000fc4000f8e00ff */
[----:B------:R-:W-:Y:S02]  /*0640*/  @!P3 IMAD.MOV.U32 R16, RZ, RZ, R4 ;  /* 0x000000ffff10b224 */ /* 0x000fe400078e0004 */
[----:B------:R-:W-:Y:S01]  /*0650*/  @!P4 IMAD.MOV.U32 R17, RZ, RZ, R7 ;  /* 0x000000ffff11c224 */ /* 0x000fe200078e0007 */
[----:B------:R0:W2:Y:S01]  /*0660*/  @!UP1 SYNCS.EXCH.64 URZ, [UR16+0x48], UR12 ;  /* 0x0000480c103f95b2 */ /* 0x0000a20008000100 */
[----:B------:R-:W-:Y:S01]  /*0670*/  NOP ;  /* 0x0000000000007918 */ /* 0x000fe20000000000 */
[----:B--234-:R-:W-:Y:S06]  /*0680*/  BAR.SYNC.DEFER_BLOCKING 0x0 ;  /* 0x0000000000007b1d */ /* 0x01cfec0000010000 */
[----:B------:R-:W-:Y:S05]  /*0690*/  @!P1 BRA `(.L_x_3) ;  /* 0x0000010000cc9947 */ /* 0x000fea0003800000 */
[----:B------:R-:W-:-:S06]  /*06a0*/  UISETP.GT.U32.AND UP0, UPT, UR18, 0x1, UPT ;  /* 0x000000011200788c */ /* 0x000fcc000bf04070 */
[----:B------:R-:W-:-:S13]  /*06b0*/  PLOP3.LUT P0, PT, PT, PT, UP0, 0x80, 0x0 ;  /* 0x000000000000781c */ /* 0x000fda0003f0f008 */
[----:B0-----:R-:W-:Y:S05]  /*06c0*/  @P0 EXIT ;  /* 0x000000000000094d */ /* 0x001fea0003800000 */
[----:B------:R-:W-:Y:S01]  /*06d0*/  ULDC.64 UR8, c[0x0][0x650] ;  /* 0x0001940000087ab9 */ /* 0x000fe20000000a00 */
[----:B------:R-:W-:Y:S01]  /*06e0*/  UMOV UR49, 0xffffffff ;  /* 0xffffffff00317882 */ /* 0x000fe20000000000 */
[----:B------:R-:W-:Y:S01]  /*06f0*/  ISETP.GE.U32.AND P0, PT, R16, UR8, PT ;  /* 0x0000000810007c0c */ /* 0x000fe2000bf06070 */
[----:B------:R-:W-:Y:S01]  /*0700*/  UMOV UR48, 0xffffffff ;  /* 0xffffffff00307882 */ /* 0x000fe20000000000 */
[----:B------:R-:W-:Y:S01]  /*0710*/  UMOV UR47, 0xffffffff ;  /* 0xffffffff002f7882 */ /* 0x000fe20000000000 */
[----:B------:R-:W-:Y:S02]  /*0720*/  PRMT R0, RZ, 0x7610, R0 ;  /* 0x00007610ff007816 */ /* 0x000fe40000000000 */
[----:B------:R-:W-:-:S13]  /*0730*/  ISETP.GE.U32.AND.EX P0, PT, R17, UR9, PT, P0 ;  /* 0x0000000911007c0c */ /* 0x000fda000bf06100 */
[----:B------:R-:W-:Y:S05]  /*0740*/  @P0 BRA `(.L_x_4) ;  /* 0x0000000400800947 */ /* 0x000fea0003800000 */
[----:B------:R-:W-:Y:S01]  /*0750*/  I2FP.F32.U32 R0, UR4 ;  /* 0x0000000400007c45 */ /* 0x000fe20008201000 */
[----:B------:R-:W-:Y:S01]  /*0760*/  ULDC.64 UR16, c[0x0][0x628] ;  /* 0x00018a0000107ab9 */ /* 0x000fe20000000a00 */
[----:B------:R-:W-:Y:S01]  /*0770*/  ULDC UR6, c[0x0][0x150] ;  /* 0x0000540000067ab9 */ /* 0x000fe20000000800 */
[----:B------:R-:W-:Y:S01]  /*0780*/  ISETP.NE.U32.AND P0, PT, RZ, UR16, PT ;  /* 0x00000010ff007c0c */ /* 0x000fe2000bf05070 */
[----:B------:R-:W-:Y:S01]  /*0790*/  ULDC UR15, c[0x0][0x630] ;  /* 0x00018c00000f7ab9 */ /* 0x000fe20000000800 */
[----:B------:R-:W-:Y:S01]  /*07a0*/  FMUL R0, R0, UR6 ;  /* 0x0000000600007c20 */ /* 0x000fe20008400000 */
[----:B------:R-:W-:Y:S01]  /*07b0*/  R2UR UR18, R16 ;  /* 0x00000000101272ca */ /* 0x000fe200000e0000 */
[----:B------:R-:W-:Y:S01]  /*07c0*/  ULDC UR20, c[0x0][0x154] ;  /* 0x0000550000147ab9 */ /* 0x000fe20000000800 */
[----:B------:R-:W-:Y:S01]  /*07d0*/  ISETP.NE.AND.EX P0, PT, RZ, UR17, PT, P0 ;  /* 0x00000011ff007c0c */ /* 0x000fe2000bf05300 */
[----:B------:R0:W1:Y:S01]  /*07e0*/  F2I.U32.TRUNC.NTZ R3, R0 ;  /* 0x0000000000037305 */ /* 0x000062000020f000 */
[----:B------:R-:W-:-:S02]  /*07f0*/  R2UR UR19, R17 ;  /* 0x00000000111372ca */ /* 0x000fc400000e0000 */
[----:B------:R-:W-:Y:S02]  /*0800*/  R2UR UR8, R16 ;  /* 0x00000000100872ca */ /* 0x000fe400000e0000 */
[----:B------:R-:W-:-:S07]  /*0810*/  R2UR UR9, R17 ;  /* 0x00000000110972ca */ /* 0x000fce00000e0000 */
[----:B0-----:R-:W-:Y:S08]  /*0820*/  @!P0 BRA `(.L_x_5) ;  /* 0x0000000000308947 */ /* 0x001ff00003800000 */
[----:B------:R-:W-:Y:S01]  /*0830*/  R2UR UR8, R16 ;  /* 0x00000000100872ca */ /* 0x000fe200000e0000 */
[----:B------:R-:W-:Y:S01]  /*0840*/  ULDC UR6, c[0x0][0x634] ;  /* 0x00018d0000067ab9 */ /* 0x000fe20000000800 */
[----:B------:R-:W-:-:S11]  /*0850*/  R2UR UR14, R17 ;  /* 0x00000000110e72ca */ /* 0x000fd600000e0000 */
[----:B------:R-:W-:-:S04]  /*0860*/  UIADD3 UR6, UP0, UR8, UR6, URZ ;  /* 0x0000000608067290 */ /* 0x000fc8000ff1e03f */
[----:B------:R-:W-:-:S04]  /*0870*/  UIADD3.X UR14, URZ, UR14, URZ, UP0, !UPT ;  /* 0x0000000e3f0e7290 */ /* 0x000fc800087fe43f */
[----:B------:R-:W-:-:S04]  /*0880*/  UIMAD.WIDE.U32 UR8, UR14, UR16, URZ ;  /* 0x000000100e0872a5 */ /* 0x000fc8000f8e003f */
[----:B------:R-:W-:Y:S02]  /*0890*/  UIMAD.WIDE.U32 UR10, UP0, UR6, UR17, UR8 ;  /* 0x00000011060a72a5 */ /* 0x000fe4000f800008 */
[----:B------:R-:W-:Y:S02]  /*08a0*/  UIMAD.WIDE.U32 UR8, UR6, UR16, URZ ;  /* 0x00000010060872a5 */ /* 0x000fe4000f8e003f */
[----:B------:R-:W-:Y:S02]  /*08b0*/  UIADD3.X UR13, URZ, URZ, URZ, UP0, !UPT ;  /* 0x0000003f3f0d7290 */ /* 0x000fe400087fe43f */
[----:B------:R-:W-:Y:S01]  /*08c0*/  UIADD3 URZ, UP0, UR9, UR10, URZ ;  /* 0x0000000a093f7290 */ /* 0x000fe2000ff1e03f */
[----:B------:R-:W-:-:S03]  /*08d0*/  UMOV UR12, UR11 ;  /* 0x0000000b000c7c82 */ /* 0x000fc60008000000 */
[----:B------:R-:W-:-:S12]  /*08e0*/  UIMAD.WIDE.U32.X UR8, UR14, UR17, UR12, UP0 ;  /* 0x000000110e0872a5 */ /* 0x000fd800080e040c */
.L_x_5:
[----:B------:R-:W-:Y:S01]  /*08f0*/  USHF.R.U64 UR47, UR8, UR15, UR9 ;  /* 0x0000000f082f7299 */ /* 0x000fe20008001209 */
[----:B------:R-:W-:Y:S01]  /*0900*/  I2FP.F32.U32 R0, UR7 ;  /* 0x0000000700007c45 */ /* 0x000fe20008201000 */
[----:B------:R-:W-:Y:S01]  /*0910*/  USHF.R.U32.HI UR5, URZ, UR15, UR9 ;  /* 0x0000000f3f057299 */ /* 0x000fe20008011609 */
[----:B-1----:R-:W-:Y:S01]  /*0920*/  R2UR UR12, R3 ;  /* 0x00000000030c72ca */ /* 0x002fe200000e0000 */
[----:B------:R-:W-:Y:S02]  /*0930*/  UIADD3 UR6, UP0, URZ, -UR47, URZ ;  /* 0x8000002f3f067290 */ /* 0x000fe4000ff1e03f */
[----:B------:R-:W-:Y:S01]  /*0940*/  FMUL R0, R0, UR20 ;  /* 0x0000001400007c20 */ /* 0x000fe20008400000 */
[----:B------:R-:W-:Y:S01]  /*0950*/  ULDC.64 UR8, c[0x0][0x620] ;  /* 0x0001880000087ab9 */ /* 0x000fe20000000a00 */
[----:B------:R-:W-:Y:S01]  /*0960*/  UIADD3.X UR5, URZ, ~UR5, URZ, UP0, !UPT ;  /* 0x800000053f057290 */ /* 0x000fe200087fe43f */
[----:B------:R-:W-:Y:S01]  /*0970*/  UMOV UR10, UR18 ;  /* 0x00000012000a7c82 */ /* 0x000fe20008000000 */
[----:B------:R-:W-:-:S02]  /*0980*/  UMOV UR11, UR19 ;  /* 0x00000013000b7c82 */ /* 0x000fc40008000000 */
[----:B------:R-:W-:Y:S01]  /*0990*/  UIMAD UR5, UR5, UR8, URZ ;  /* 0x00000008050572a4 */ /* 0x000fe2000f8e023f */
[----:B------:R-:W0:Y:S01]  /*09a0*/  F2I.U32.TRUNC.NTZ R0, R0 ;  /* 0x0000000000007305 */ /* 0x000e22000020f000 */
[----:B------:R-:W-:Y:S02]  /*09b0*/  UIMAD.WIDE.U32 UR10, UR6, UR8, UR10 ;  /* 0x00000008060a72a5 */ /* 0x000fe4000f8e000a */
[----:B------:R-:W-:Y:S01]  /*09c0*/  UIMAD UR6, UR6, UR9, UR5 ;  /* 0x00000009060672a4 */ /* 0x000fe2000f8e0205 */
[----:B------:R-:W-:Y:S01]  /*09d0*/  ULDC UR21, c[0x0][0x658] ;  /* 0x0001960000157ab9 */ /* 0x000fe20000000800 */
[----:B------:R-:W-:Y:S02]  /*09e0*/  UMOV UR19, 0xffffffff ;  /* 0xffffffff00137882 */ /* 0x000fe40000000000 */
[----:B------:R-:W-:Y:S01]  /*09f0*/  UIADD3 UR6, UR11, UR6, URZ ;  /* 0x000000060b067290 */ /* 0x000fe2000fffe03f */
[----:B------:R-:W-:Y:S01]  /*0a00*/  ULDC UR15, c[0x0][0x618] ;  /* 0x00018600000f7ab9 */ /* 0x000fe20000000800 */
[----:B------:R-:W-:Y:S01]  /*0a10*/  ULDC.64 UR8, c[0x0][0x640] ;  /* 0x0001900000087ab9 */ /* 0x000fe20000000a00 */
[----:B------:R-:W-:Y:S01]  /*0a20*/  USHF.L.U32 UR11, UR19, UR21, URZ ;  /* 0x00000015130b7299 */ /* 0x000fe2000800063f */
[----:B------:R-:W-:Y:S01]  /*0a30*/  ISETP.NE.U32.AND P0, PT, RZ, UR8, PT ;  /* 0x00000008ff007c0c */ /* 0x000fe2000bf05070 */
[----:B------:R-:W-:-:S02]  /*0a40*/  USHF.R.U64 UR19, UR10, UR15, UR6 ;  /* 0x0000000f0a137299 */ /* 0x000fc40008001206 */
[----:B------:R-:W-:Y:S01]  /*0a50*/  USHF.R.U32.HI UR10, URZ, UR15, UR6 ;  /* 0x0000000f3f0a7299 */ /* 0x000fe20008011606 */
[----:B0-----:R-:W-:Y:S01]  /*0a60*/  R2UR UR14, R0 ;  /* 0x00000000000e72ca */ /* 0x001fe200000e0000 */
[----:B------:R-:W-:Y:S01]  /*0a70*/  ULDC UR17, c[0x0][0x608] ;  /* 0x0001820000117ab9 */ /* 0x000fe20000000800 */
[----:B------:R-:W-:Y:S01]  /*0a80*/  ISETP.NE.AND.EX P0, PT, RZ, UR9, PT, P0 ;  /* 0x00000009ff007c0c */ /* 0x000fe2000bf05300 */
[----:B------:R-:W-:Y:S02]  /*0a90*/  USHF.R.U64 UR23, UR19, UR17, UR10 ;  /* 0x0000001113177299 */ /* 0x000fe4000800120a */
[----:B------:R-:W-:Y:S01]  /*0aa0*/  USHF.R.U32.HI UR10, URZ, UR17, UR10 ;  /* 0x000000113f0a7299 */ /* 0x000fe2000801160a */
[----:B------:R-:W-:Y:S01]  /*0ab0*/  UMOV UR16, 0x1 ;  /* 0x0000000100107882 */ /* 0x000fe20000000000 */
[----:B------:R-:W-:Y:S02]  /*0ac0*/  UIADD3 UR12, -UR12, URZ, URZ ;  /* 0x0000003f0c0c7290 */ /* 0x000fe4000fffe13f */
[----:B------:R-:W-:-:S02]  /*0ad0*/  USHF.R.U64 UR24, UR23, UR21, UR10 ;  /* 0x0000001517187299 */ /* 0x000fc4000800120a */
[----:B------:R-:W-:Y:S01]  /*0ae0*/  USHF.L.U32 UR6, UR16, UR21, URZ ;  /* 0x0000001510067299 */ /* 0x000fe2000800063f */
[----:B------:R-:W-:Y:S01]  /*0af0*/  ULDC UR13, c[0x0][0x144] ;  /* 0x00005100000d7ab9 */ /* 0x000fe20000000800 */
[----:B------:R-:W-:Y:S01]  /*0b00*/  ULDC UR5, c[0x0][0x600] ;  /* 0x0001800000057ab9 */ /* 0x000fe20000000800 */
[----:B------:R-:W-:Y:S02]  /*0b10*/  ULOP3.LUT UR16, URZ, UR11, URZ, 0x33, !UPT ;  /* 0x0000000b3f107292 */ /* 0x000fe4000f8e333f */
[----:B------:R-:W-:Y:S02]  /*0b20*/  USHF.R.U32.HI UR11, URZ, UR21, UR10 ;  /* 0x000000153f0b7299 */ /* 0x000fe4000801160a */
[----:B------:R-:W-:Y:S02]  /*0b30*/  UIADD3 UR18, UR5, -0x1, URZ ;  /* 0xffffffff05127890 */ /* 0x000fe4000fffe03f */
[----:B------:R-:W-:Y:S02]  /*0b40*/  UIADD3 UR20, -UR14, URZ, URZ ;  /* 0x0000003f0e147290 */ /* 0x000fe4000fffe13f */
[----:B------:R-:W-:Y:S01]  /*0b50*/  UIMAD UR4, UR13, UR12, UR4 ;  /* 0x0000000c0d0472a4 */ /* 0x000fe2000f8e0204 */
[----:B------:R-:W-:Y:S01]  /*0b60*/  ULDC UR25, c[0x0][0x148] ;  /* 0x0000520000197ab9 */ /* 0x000fe20000000800 */
[----:B------:R-:W-:Y:S01]  /*0b70*/  ULDC UR21, c[0x0][0x648] ;  /* 0x0001920000157ab9 */ /* 0x000fe20000000800 */
[----:B------:R-:W-:Y:S01]  /*0b80*/  ULDC UR22, c[0x0][0x638] ;  /* 0x00018e0000167ab9 */ /* 0x000fe20000000800 */
[----:B------:R-:W-:Y:S01]  /*0b90*/  UMOV UR10, UR24 ;  /* 0x00000018000a7c82 */ /* 0x000fe20008000000 */
[----:B------:R-:W-:Y:S07]  /*0ba0*/  @!P0 BRA `(.L_x_6) ;  /* 0x0000000000308947 */ /* 0x000fee0003800000 */
[----:B------:R-:W-:Y:S02]  /*0bb0*/  ULDC UR14, c[0x0][0x64c] ;  /* 0x00019300000e7ab9 */ /* 0x000fe40000000800 */
        /* <DEDUP_REMOVED lines=8> */
[----:B------:R-:W-:-:S07]  /*0c40*/  UIMAD.WIDE.U32.X UR8, UR17, UR9, UR14, UP0 ;  /* 0x00000009110872a5 */ /* 0x000fce00080e040e */
[----:B------:R-:W-:Y:S01]  /*0c50*/  UMOV UR10, UR8 ;  /* 0x00000008000a7c82 */ /* 0x000fe20008000000 */
[----:B------:R-:W-:-:S05]  /*0c60*/  UMOV UR11, UR9 ;  /* 0x00000009000b7c82 */ /* 0x000fca0008000000 */
.L_x_6:
[----:B------:R-:W-:Y:S01]  /*0c70*/  UISETP.NE.AND UP0, UPT, UR37, URZ, UPT ;  /* 0x0000003f2500728c */ /* 0x000fe2000bf05270 */
[----:B------:R-:W-:Y:S01]  /*0c80*/  IMAD.MOV.U32 R0, RZ, RZ, 0x1 ;  /* 0x00000001ff007424 */ /* 0x000fe200078e00ff */
[----:B------:R-:W-:Y:S02]  /*0c90*/  USHF.R.U64 UR8, UR10, UR21, UR11 ;  /* 0x000000150a087299 */ /* 0x000fe4000800120b */
[----:B------:R-:W-:Y:S02]  /*0ca0*/  ULOP3.LUT UR16, UR23, UR16, URZ, 0xc0, !UPT ;  /* 0x0000001017107292 */ /* 0x000fe4000f8ec03f */
[----:B------:R-:W-:Y:S02]  /*0cb0*/  ULOP3.LUT UR18, UR19, UR18, URZ, 0xc0, !UPT ;  /* 0x0000001213127292 */ /* 0x000fe4000f8ec03f */
[----:B------:R-:W-:-:S03]  /*0cc0*/  UIMAD UR16, UR6, UR8, UR16 ;  /* 0x00000008061072a4 */ /* 0x000fc6000f8e0210 */
[----:B------:R-:W-:Y:S02]  /*0cd0*/  @UP0 UIMAD UR4, UR25, UR20, UR7 ;  /* 0x00000014190402a4 */ /* 0x000fe4000f8e0207 */
[----:B------:R-:W-:-:S04]  /*0ce0*/  UIADD3 UR7, -UR8, URZ, URZ ;  /* 0x0000003f08077290 */ /* 0x000fc8000fffe13f */
[----:B------:R-:W-:-:S03]  /*0cf0*/  UIMAD UR6, UR7, UR22, UR24 ;  /* 0x00000016070672a4 */ /* 0x000fc6000f8e0218 */
[----:B------:R-:W-:Y:S01]  /*0d00*/  ULDC UR7, c[0x0][0x610] ;  /* 0x0001840000077ab9 */ /* 0x000fe20000000800 */
[----:B------:R-:W-:Y:S02]  /*0d10*/  UIMAD UR6, UR6, UR5, UR18 ;  /* 0x00000005060672a4 */ /* 0x000fe4000f8e0212 */
[----:B------:R-:W-:-:S04]  /*0d20*/  UIMAD UR4, UR16, UR7, UR4 ;  /* 0x00000007100472a4 */ /* 0x000fc8000f8e0204 */
[----:B------:R-:W-:Y:S02]  /*0d30*/  USEL UR48, UR6, UR4, !UP0 ;  /* 0x0000000406307287 */ /* 0x000fe4000c000000 */
[----:B------:R-:W-:-:S12]  /*0d40*/  USEL UR49, UR4, UR6, !UP0 ;  /* 0x0000000604317287 */ /* 0x000fd8000c000000 */
.L_x_4:
[----:B------:R-:W-:-:S08]  /*0d50*/  NOP ;  /* 0x0000000000007918 */ /* 0x000fd00000000000 */
[----:B------:R-:W0:Y:S02]  /*0d60*/  USETMAXREG.TRY_ALLOC.CTAPOOL UP0, 0xe8 ;  /* 0x000000e8000079c8 */ /* 0x000e240008000600 */
[----:B0-----:R-:W-:-:S13]  /*0d70*/  PLOP3.LUT P0, PT, PT, PT, UP0, 0x80, 0x0 ;  /* 0x000000000000781c */ /* 0x001fda0003f0f008 */
[----:B------:R-:W-:Y:S05]  /*0d80*/  @!P0 BRA `(.L_x_4) ;  /* 0xfffffffc00f08947 */ /* 0x000fea000383ffff */
[----:B------:R-:W-:Y:S01]  /*0d90*/  ULDC.64 UR4, c[0x0][0x598] ;  /* 0x0001660000047ab9 */ /* 0x000fe20000000a00 */
[----:B------:R-:W-:Y:S01]  /*0da0*/  ULDC.64 UR50, c[0x0][0x208] ;  /* 0x0000820000327ab9 */ /* 0x000fe20000000a00 */
[----:B------:R-:W-:-:S04]  /*0db0*/  ISETP.NE.U32.AND P0, PT, RZ, UR4, PT ;  /* 0x00000004ff007c0c */ /* 0x000fc8000bf05070 */
[----:B------:R-:W-:-:S13]  /*0dc0*/  ISETP.NE.AND.EX P0, PT, RZ, UR5, PT, P0 ;  /* 0x00000005ff007c0c */ /* 0x000fda000bf05300 */
[----:B------:R-:W-:Y:S05]  /*0dd0*/  @!P0 BRA `(.L_x_7) ;  /* 0x00000000001c8947 */ /* 0x000fea0003800000 */
[----:B------:R-:W0:Y:S02]  /*0de0*/  LDC.64 R4, c[0x0][0x598] ;  /* 0x00016600ff047b82 */ /* 0x000e240000000a00 */
[----:B0-----:R-:W2:Y:S02]  /*0df0*/  LDG.E.64 R4, desc[UR50][R4.64] ;  /* 0x0000003204047981 */ /* 0x001ea4000c1e1b00 */
[----:B--2---:R-:W-:-:S04]  /*0e00*/  ISETP.NE.U32.AND P0, PT, R4, RZ, PT ;  /* 0x000000ff0400720c */ /* 0x004fc80003f05070 */
[----:B------:R-:W-:-:S13]  /*0e10*/  ISETP.NE.AND.EX P0, PT, R5, RZ, PT, P0 ;  /* 0x000000ff0500720c */ /* 0x000fda0003f05300 */
[----:B------:R-:W-:Y:S05]  /*0e20*/  @!P0 BRA `(.L_x_7) ;  /* 0x0000000000088947 */ /* 0x000fea0003800000 */
[----:B------:R0:W5:Y:S01]  /*0e30*/  LD.E R19, desc[UR50][R4.64] ;  /* 0x0000003204137980 */ /* 0x000162000c101900 */
[----:B------:R-:W-:Y:S05]  /*0e40*/  BRA `(.L_x_8) ;  /* 0x0000000000247947 */ /* 0x000fea0003800000 */
.L_x_7:
[----:B------:R-:W-:Y:S02]  /*0e50*/  ULDC.64 UR4, c[0x0][0x588] ;  /* 0x0001620000047ab9 */ /* 0x000fe40000000a00 */
[----:B------:R-:W-:-:S04]  /*0e60*/  ISETP.NE.U32.AND P0, PT, RZ, UR4, PT ;  /* 0x00000004ff007c0c */ /* 0x000fc8000bf05070 */
[----:B------:R-:W-:-:S13]  /*0e70*/  ISETP.NE.AND.EX P0, PT, RZ, UR5, PT, P0 ;  /* 0x00000005ff007c0c */ /* 0x000fda000bf05300 */
[----:B------:R-:W-:Y:S05]  /*0e80*/  @!P0 BRA `(.L_x_9) ;  /* 0x00000000000c8947 */ /* 0x000fea0003800000 */
[----:B------:R-:W0:Y:S02]  /*0e90*/  LDC.64 R4, c[0x0][0x588] ;  /* 0x00016200ff047b82 */ /* 0x000e240000000a00 */
[----:B0-----:R1:W5:Y:S01]  /*0ea0*/  LDG.E R19, desc[UR50][R4.64] ;  /* 0x0000003204137981 */ /* 0x001362000c1e1900 */
[----:B------:R-:W-:Y:S05]  /*0eb0*/  BRA `(.L_x_8) ;  /* 0x0000000000087947 */ /* 0x000fea0003800000 */
.L_x_9:
[----:B------:R-:W-:Y:S02]  /*0ec0*/  ULDC UR4, c[0x0][0x580] ;  /* 0x0001600000047ab9 */ /* 0x000fe40000000800 */
[----:B------:R-:W-:-:S07]  /*0ed0*/  IMAD.U32 R19, RZ, RZ, UR4 ;  /* 0x00000004ff137e24 */ /* 0x000fce000f8e00ff */
.L_x_8:
[----:B------:R-:W-:Y:S02]  /*0ee0*/  ULDC.64 UR4, c[0x0][0x5a0] ;  /* 0x0001680000047ab9 */ /* 0x000fe40000000a00 */
[----:B------:R-:W-:-:S04]  /*0ef0*/  ISETP.NE.U32.AND P0, PT, RZ, UR4, PT ;  /* 0x00000004ff007c0c */ /* 0x000fc8000bf05070 */
[----:B------:R-:W-:-:S13]  /*0f00*/  ISETP.NE.AND.EX P0, PT, RZ, UR5, PT, P0 ;  /* 0x00000005ff007c0c */ /* 0x000fda000bf05300 */
[----:B------:R-:W-:Y:S05]  /*0f10*/  @!P0 BRA `(.L_x_10) ;  /* 0x00000000001c8947 */ /* 0x000fea0003800000 */
[----:B01----:R-:W0:Y:S02]  /*0f20*/  LDC.64 R4, c[0x0][0x5a0] ;  /* 0x00016800ff047b82 */ /* 0x003e240000000a00 */
[----:B0-----:R-:W2:Y:S02]  /*0f30*/  LDG.E.64 R4, desc[UR50][R4.64] ;  /* 0x0000003204047981 */ /* 0x001ea4000c1e1b00 */
[----:B--2---:R-:W-:-:S04]  /*0f40*/  ISETP.NE.U32.AND P0, PT, R4, RZ, PT ;  /* 0x000000ff0400720c */ /* 0x004fc80003f05070 */
[----:B------:R-:W-:-:S13]  /*0f50*/  ISETP.NE.AND.EX P0, PT, R5, RZ, PT, P0 ;  /* 0x000000ff0500720c */ /* 0x000fda0003f05300 */
[----:B------:R-:W-:Y:S05]  /*0f60*/  @!P0 BRA `(.L_x_10) ;  /* 0x0000000000088947 */ /* 0x000fea0003800000 */
[----:B------:R0:W5:Y:S01]  /*0f70*/  LD.E R22, desc[UR50][R4.64] ;  /* 0x0000003204167980 */ /* 0x000162000c101900 */
[----:B------:R-:W-:Y:S05]  /*0f80*/  BRA `(.L_x_11) ;  /* 0x0000000000247947 */ /* 0x000fea0003800000 */
.L_x_10:
[----:B------:R-:W-:Y:S02]  /*0f90*/  ULDC.64 UR4, c[0x0][0x590] ;  /* 0x0001640000047ab9 */ /* 0x000fe40000000a00 */
[----:B------:R-:W-:-:S04]  /*0fa0*/  ISETP.NE.U32.AND P0, PT, RZ, UR4, PT ;  /* 0x00000004ff007c0c */ /* 0x000fc8000bf05070 */
[----:B------:R-:W-:-:S13]  /*0fb0*/  ISETP.NE.AND.EX P0, PT, RZ, UR5, PT, P0 ;  /* 0x00000005ff007c0c */ /* 0x000fda000bf05300 */
[----:B------:R-:W-:Y:S05]  /*0fc0*/  @!P0 BRA `(.L_x_12) ;  /* 0x00000000000c8947 */ /* 0x000fea0003800000 */
[----:B------:R-:W2:Y:S02]  /*0fd0*/  LDC.64 R22, c[0x0][0x590] ;  /* 0x00016400ff167b82 */ /* 0x000ea40000000a00 */
[----:B--2---:R2:W5:Y:S01]  /*0fe0*/  LDG.E R22, desc[UR50][R22.64] ;  /* 0x0000003216167981 */ /* 0x004562000c1e1900 */
[----:B------:R-:W-:Y:S05]  /*0ff0*/  BRA `(.L_x_11) ;  /* 0x0000000000087947 */ /* 0x000fea0003800000 */
.L_x_12:
[----:B------:R-:W-:Y:S02]  /*1000*/  ULDC UR4, c[0x0][0x584] ;  /* 0x0001610000047ab9 */ /* 0x000fe40000000800 */
[----:B------:R-:W-:-:S07]  /*1010*/  IMAD.U32 R22, RZ, RZ, UR4 ;  /* 0x00000004ff167e24 */ /* 0x000fce000f8e00ff */
.L_x_11:
[----:B------:R-:W-:-:S13]  /*1020*/  LOP3.LUT P0, RZ, R0, 0xff, RZ, 0xc0, !PT ;  /* 0x000000ff00ff7812 */ /* 0x000fda000780c0ff */
[----:B------:R-:W-:Y:S05]  /*1030*/  @!P0 EXIT ;  /* 0x000000000000894d */ /* 0x000fea0003800000 */
[----:B------:R-:W-:Y:S01]  /*1040*/  ULDC UR4, c[0x0][0x28c] ;  /* 0x0000a30000047ab9 */ /* 0x000fe20000000800 */
[----:B------:R-:W-:Y:S01]  /*1050*/  ULDC.64 UR6, c[0x0][0x5c8] ;  /* 0x0001720000067ab9 */ /* 0x000fe20000000a00 */
[----:B------:R-:W-:Y:S02]  /*1060*/  UIADD3 UR4, UR4, 0x7f, URZ ;  /* 0x0000007f04047890 */ /* 0x000fe4000fffe03f */
[----:B------:R-:W-:Y:S02]  /*1070*/  USHF.L.U64.HI UR38, UR6, 0x7, UR7 ;  /* 0x0000000706267899 */ /* 0x000fe40008010207 */
[----:B------:R-:W-:Y:S02]  /*1080*/  USHF.R.S32.HI UR5, URZ, 0x1f, UR4 ;  /* 0x0000001f3f057899 */ /* 0x000fe40008011404 */
[----:B------:R-:W-:Y:S02]  /*1090*/  USHF.L.U32 UR39, UR6, 0x7, URZ ;  /* 0x0000000706277899 */ /* 0x000fe4000800063f */
[----:B------:R-:W-:-:S02]  /*10a0*/  ULEA.HI UR5, UR5, UR4, URZ, 0x7 ;  /* 0x0000000405057291 */ /* 0x000fc4000f8f383f */
[----:B------:R-:W-:Y:S02]  /*10b0*/  USHF.L.U64.HI UR40, UR6, 0x3, UR7 ;  /* 0x0000000306287899 */ /* 0x000fe40008010207 */
[----:B------:R-:W-:Y:S02]  /*10c0*/  USHF.L.U32 UR41, UR6, 0x3, URZ ;  /* 0x0000000306297899 */ /* 0x000fe4000800063f */
[----:B------:R-:W-:Y:S02]  /*10d0*/  USHF.L.U64.HI UR42, UR6, 0x8, UR7 ;  /* 0x00000008062a7899 */ /* 0x000fe40008010207 */
[----:B------:R-:W-:Y:S02]  /*10e0*/  USHF.L.U32 UR43, UR6, 0x8, URZ ;  /* 0x00000008062b7899 */ /* 0x000fe4000800063f */
[----:B------:R-:W-:Y:S01]  /*10f0*/  USHF.R.S32.HI UR46, URZ, 0x7, UR5 ;  /* 0x000000073f2e7899 */ /* 0x000fe20008011405 */
[----:B------:R-:W-:Y:S01]  /*1100*/  UMOV UR45, URZ ;  /* 0x0000003f002d7c82 */ /* 0x000fe20008000000 */
[----:B------:R-:W-:-:S10]  /*1110*/  UMOV UR44, URZ ;  /* 0x0000003f002c7c82 */ /* 0x000fd40008000000 */
.L_x_370:
[----:B------:R-:W-:Y:S01]  /*1120*/  LOP3.LUT R0, R2, 0x80, RZ, 0xc0, !PT ;  /* 0x0000008002007812 */ /* 0x000fe200078ec0ff */
[----:B------:R-:W3:Y:S01]  /*1130*/  S2UR UR7, SR_CgaCtaId ;  /* 0x00000000000779c3 */ /* 0x000ee20000008800 */
[----:B------:R-:W-:Y:S02]  /*1140*/  UMOV UR6, 0x400 ;  /* 0x0000040000067882 */ /* 0x000fe40000000000 */
[----:B------:R-:W-:-:S06]  /*1150*/  SHF.R.U32.HI R0, RZ, 0x7, R0 ;  /* 0x00000007ff007819 */ /* 0x000fcc0000011600 */
[----:B----4-:R-:W4:Y:S01]  /*1160*/  SHFL.IDX PT, R0, R0, RZ, 0x1f ;  /* 0x00001fff00007589 */ /* 0x010f2200000e0000 */
[----:B---3--:R-:W-:Y:S01]  /*1170*/  ULEA UR6, UR7, UR6, 0x18 ;  /* 0x0000000607067291 */ /* 0x008fe2000f8ec03f */
[----:B----4-:R-:W-:-:S13]  /*1180*/  R2UR UR4, R0 ;  /* 0x00000000000472ca */ /* 0x010fda00000e0000 */
[----:B------:R-:W-:-:S04]  /*1190*/  ULEA.HI UR5, UR4, UR4, URZ, 0x1 ;  /* 0x0000000404057291 */ /* 0x000fc8000f8f083f */
[----:B------:R-:W-:-:S04]  /*11a0*/  ULOP3.LUT UR5, UR5, 0x7fffe, URZ, 0xc0, !UPT ;  /* 0x0007fffe05057892 */ /* 0x000fc8000f8ec03f */
[----:B------:R-:W-:-:S03]  /*11b0*/  UIADD3 UR5, UR4, -UR5, URZ ;  /* 0x8000000504057290 */ /* 0x000fc6000fffe03f */
[----:B------:R-:W-:Y:S01]  /*11c0*/  ULDC UR4, c[0x0][0x28c] ;  /* 0x0000a30000047ab9 */ /* 0x000fe20000000800 */
[----:B------:R-:W-:Y:S01]  /*11d0*/  ULEA UR5, UR5, UR6, 0xd ;  /* 0x0000000605057291 */ /* 0x000fe2000f8e683f */
[----:B------:R-:W-:-:S03]  /*11e0*/  ISETP.LT.AND P0, PT, RZ, UR4, PT ;  /* 0x00000004ff007c0c */ /* 0x000fc6000bf01270 */
[----:B------:R-:W-:-:S04]  /*11f0*/  UIADD3 UR5, UR5, 0x100, URZ ;  /* 0x0000010005057890 */ /* 0x000fc8000fffe03f */
[----:B------:R-:W-:-:S04]  /*1200*/  USHF.R.U32.HI UR5, URZ, 0x4, UR5 ;  /* 0x000000043f057899 */ /* 0x000fc80008011605 */
[----:B------:R-:W-:Y:S02]  /*1210*/  ULOP3.LUT UR52, UR5, 0x3fff, URZ, 0xc0, !UPT ;  /* 0x00003fff05347892 */ /* 0x000fe4000f8ec03f */
[----:B-1----:R-:W-:Y:S10]  /*1220*/  @P0 BRA `(.L_x_13) ;  /* 0x0000000000400947 */ /* 0x002ff40003800000 */
[----:B------:R-:W-:Y:S01]  /*1230*/  MOV R0, 0x0 ;  /* 0x0000000000007802 */ /* 0x000fe20000000f00 */
[----:B------:R-:W-:Y:S01]  /*1240*/  ULDC.64 UR4, c[0x4][0x68] ;  /* 0x01001a0000047ab9 */ /* 0x000fe20000000a00 */
[----:B------:R-:W-:Y:S01]  /*1250*/  ULDC.64 UR6, c[0x4][0x8] ;  /* 0x0100020000067ab9 */ /* 0x000fe20000000a00 */
[----:B01----:R-:W-:Y:S01]  /*1260*/  IMAD.U32 R4, RZ, RZ, UR4 ;  /* 0x00000004ff047e24 */ /* 0x003fe2000f8e00ff */
[----:B------:R0:W1:Y:S01]  /*1270*/  LDC.64 R14, c[0x4][R0] ;  /* 0x01000000000e7b82 */ /* 0x0000620000000a00 */
[----:B------:R-:W-:Y:S01]  /*1280*/  IMAD.U32 R5, RZ, RZ, UR5 ;  /* 0x00000005ff057e24 */ /* 0x000fe2000f8e00ff */
[----:B------:R-:W-:Y:S01]  /*1290*/  ULDC.64 UR4, c[0x4][0x70] ;  /* 0x01001c0000047ab9 */ /* 0x000fe20000000a00 */
[----:B------:R-:W-:Y:S02]  /*12a0*/  IMAD.U32 R10, RZ, RZ, UR6 ;  /* 0x00000006ff0a7e24 */ /* 0x000fe4000f8e00ff */
[----:B------:R-:W-:Y:S02]  /*12b0*/  IMAD.U32 R6, RZ, RZ, UR4 ;  /* 0x00000004ff067e24 */ /* 0x000fe4000f8e00ff */
[----:B------:R-:W-:-:S02]  /*12c0*/  IMAD.U32 R7, RZ, RZ, UR5 ;  /* 0x00000005ff077e24 */ /* 0x000fc4000f8e00ff */
[----:B------:R-:W-:Y:S02]  /*12d0*/  IMAD.U32 R11, RZ, RZ, UR7 ;  /* 0x00000007ff0b7e24 */ /* 0x000fe4000f8e00ff */
[----:B------:R-:W-:Y:S02]  /*12e0*/  IMAD.MOV.U32 R8, RZ, RZ, 0x1e1 ;  /* 0x000001e1ff087424 */ /* 0x000fe400078e00ff */
[----:B------:R-:W-:Y:S02]  /*12f0*/  IMAD.MOV.U32 R12, RZ, RZ, 0x1 ;  /* 0x00000001ff0c7424 */ /* 0x000fe400078e00ff */
[----:B0-----:R-:W-:-:S07]  /*1300*/  IMAD.MOV.U32 R13, RZ, RZ, RZ ;  /* 0x000000ffff0d7224 */ /* 0x001fce00078e00ff */
[----:B------:R-:W-:-:S07]  /*1310*/  LEPC R20, `(.L_x_13) ;  /* 0x000000001014794e */ /* 0x000fce0000000000 */
[----:B-12--5:R-:W-:Y:S05]  /*1320*/  CALL.ABS.NOINC R14 ;  /* 0x000000000e007343 */ /* 0x026fea0003c00000 */
.L_x_13:
[----:B------:R-:W-:-:S06]  /*1330*/  ULOP3.LUT UR4, UR36, 0x1, URZ, 0xfc, !UPT ;  /* 0x0000000124047892 */ /* 0x000fcc000f8efc3f */
[----:B------:R-:W-:-:S05]  /*1340*/  IMAD.U32 R0, RZ, RZ, UR4 ;  /* 0x00000004ff007e24 */ /* 0x000fca000f8e00ff */
[----:B------:R-:W-:-:S13]  /*1350*/  ISETP.NE.AND P0, PT, R0, 0x3, PT ;  /* 0x000000030000780c */ /* 0x000fda0003f05270 */
[----:B------:R-:W-:Y:S05]  /*1360*/  @!P0 BRA `(.L_x_14) ;  /* 0x0000000000048947 */ /* 0x000fea0003800000 */
[----:B------:R-:W-:Y:S01]  /*1370*/  BPT.TRAP 0x1 ;  /* 0x000000040000795c */ /* 0x000fe20000300000 */
.L_x_14:
[----:B------:R-:W3:Y:S01]  /*1380*/  S2UR UR5, SR_CgaCtaId ;  /* 0x00000000000579c3 */ /* 0x000ee20000008800 */
[----:B------:R-:W-:Y:S01]  /*1390*/  UMOV UR4, 0x400 ;  /* 0x0000040000047882 */ /* 0x000fe20000000000 */
[----:B------:R-:W-:Y:S02]  /*13a0*/  IMAD.U32 R0, RZ, RZ, UR45 ;  /* 0x0000002dff007e24 */ /* 0x000fe4000f8e00ff */
[----:B------:R-:W-:-:S03]  /*13b0*/  IMAD.U32 R3, RZ, RZ, UR44 ;  /* 0x0000002cff037e24 */ /* 0x000fc6000f8e00ff */
[----:B------:R-:W-:Y:S01]  /*13c0*/  SHF.L.U32 R0, R0, 0x1f, RZ ;  /* 0x0000001f00007819 */ /* 0x000fe200000006ff */
[----:B---3--:R-:W-:-:S06]  /*13d0*/  ULEA UR4, UR5, UR4, 0x18 ;  /* 0x0000000405047291 */ /* 0x008fcc000f8ec03f */
[----:B01----:R-:W-:-:S04]  /*13e0*/  IMAD.U32 R4, RZ, RZ, UR4 ;  /* 0x00000004ff047e24 */ /* 0x003fc8000f8e00ff */
[----:B------:R-:W-:-:S04]  /*13f0*/  IMAD R3, R3, 0x8, R4 ;  /* 0x0000000803037824 */ /* 0x000fc800078e0204 */
[----:B------:R0:W1:Y:S01]  /*1400*/  SYNCS.PHASECHK.TRANS64.TRYWAIT P1, [R3+URZ], R0 ;  /* 0x00000000030075a7 */ /* 0x000062000802017f */
[----:B------:R-:W-:Y:S05]  /*1410*/  @!P0 BRA `(.L_x_15) ;  /* 0x0000000000048947 */ /* 0x000fea0003800000 */
[----:B------:R-:W-:Y:S01]  /*1420*/  BPT.TRAP 0x1 ;  /* 0x000000040000795c */ /* 0x000fe20000300000 */
.L_x_15:
[----:B-1----:R-:W-:Y:S05]  /*1430*/  @P1 BRA `(.L_x_16) ;  /* 0x0000000000081947 */ /* 0x002fea0003800000 */
[----:B------:R-:W1:Y:S02]  /*1440*/  SYNCS.PHASECHK.TRANS64.TRYWAIT P1, [R3+URZ], R0 ;  /* 0x00000000030075a7 */ /* 0x000e64000802017f */
[----:B-1----:R-:W-:Y:S05]  /*1450*/  @!P1 BRA `(.L_x_17) ;  /* 0x0000010c00109947 */ /* 0x002fea0003800000 */
.L_x_16:
[----:B------:R-:W-:-:S04]  /*1460*/  UISETP.LT.AND UP0, UPT, UR46, 0x1, UPT ;  /* 0x000000012e00788c */ /* 0x000fc8000bf01270 */
[----:B------:R-:W-:-:S06]  /*1470*/  USEL UR4, UR46, 0x1, UP0 ;  /* 0x000000012e047887 */ /* 0x000fcc0008000000 */
[----:B01----:R-:W-:Y:S01]  /*1480*/  IMAD.U32 R0, RZ, RZ, UR4 ;  /* 0x00000004ff007e24 */ /* 0x003fe2000f8e00ff */
[----:B------:R-:W-:Y:S05]  /*1490*/  WARPSYNC.ALL ;  /* 0x0000000000007948 */ /* 0x000fea0003800000 */
[----:B------:R-:W-:-:S04]  /*14a0*/  IADD3 R0, -R0, UR46, RZ ;  /* 0x0000002e00007c10 */ /* 0x000fc8000fffe1ff */
[----:B------:R-:W-:Y:S02]  /*14b0*/  ISETP.GE.AND P1, PT, R0, 0x1, PT ;  /* 0x000000010000780c */ /* 0x000fe40003f26270 */
[----:B------:R-:W-:Y:S01]  /*14c0*/  R2UR UR4, R4 ;  /* 0x00000000040472ca */ /* 0x000fe200000e0000 */
[----:B------:R-:W-:Y:S01]  /*14d0*/  ULOP3.LUT UR32, UR52, 0x10000, URZ, 0xfc, !UPT ;  /* 0x0001000034207892 */ /* 0x000fe2000f8efc3f */
[----:B------:R-:W-:Y:S01]  /*14e0*/  WARPGROUP.ARRIVE ;  /* 0x00000000000079c5 */ /* 0x000fe20000000000 */
[----:B------:R-:W-:Y:S01]  /*14f0*/  UMOV UR9, 0x40000040 ;  /* 0x4000004000097882 */ /* 0x000fe20000000000 */
[----:B------:R-:W-:Y:S01]  /*1500*/  UMOV UR11, 0x40000040 ;  /* 0x40000040000b7882 */ /* 0x000fe20000000000 */
[----:B------:R-:W-:Y:S01]  /*1510*/  UIMAD UR34, UR44, 0xc00, UR32 ;  /* 0x00000c002c2278a4 */ /* 0x000fe2000f8e0220 */
[----:B------:R-:W-:Y:S01]  /*1520*/  UMOV UR29, UR9 ;  /* 0x00000009001d7c82 */ /* 0x000fe20008000000 */
[----:B------:R-:W-:Y:S01]  /*1530*/  UMOV UR31, 0x40000040 ;  /* 0x40000040001f7882 */ /* 0x000fe20000000000 */
[----:B------:R-:W-:Y:S01]  /*1540*/  UMOV UR17, UR9 ;  /* 0x0000000900117c82 */ /* 0x000fe20008000000 */
[----:B------:R-:W-:Y:S01]  /*1550*/  UMOV UR19, 0x40000040 ;  /* 0x4000004000137882 */ /* 0x000fe20000000000 */
[----:B------:R-:W-:-:S02]  /*1560*/  UMOV UR25, UR9 ;  /* 0x0000000900197c82 */ /* 0x000fc40008000000 */
[----:B------:R-:W-:Y:S01]  /*1570*/  UMOV UR8, UR34 ;  /* 0x0000002200087c82 */ /* 0x000fe20008000000 */
[----:B------:R-:W-:Y:S01]  /*1580*/  UIADD3 UR4, UR4, 0x24100, URZ ;  /* 0x0002410004047890 */ /* 0x000fe2000fffe03f */
[----:B------:R-:W-:Y:S01]  /*1590*/  UMOV UR28, UR8 ;  /* 0x00000008001c7c82 */ /* 0x000fe20008000000 */
[----:B------:R-:W-:Y:S02]  /*15a0*/  UMOV UR16, UR8 ;  /* 0x0000000800107c82 */ /* 0x000fe40008000000 */
[----:B------:R-:W-:Y:S01]  /*15b0*/  USHF.R.U32.HI UR4, URZ, 0x4, UR4 ;  /* 0x000000043f047899 */ /* 0x000fe20008011604 */
[----:B------:R-:W-:Y:S01]  /*15c0*/  UMOV UR24, UR8 ;  /* 0x0000000800187c82 */ /* 0x000fe20008000000 */
[----:B------:R-:W-:Y:S02]  /*15d0*/  UMOV UR27, 0x40000040 ;  /* 0x40000040001b7882 */ /* 0x000fe40000000000 */
[----:B------:R-:W-:Y:S01]  /*15e0*/  ULOP3.LUT UR4, UR4, 0x3fff, URZ, 0xc0, !UPT ;  /* 0x00003fff04047892 */ /* 0x000fe2000f8ec03f */
[----:B------:R-:W-:Y:S01]  /*15f0*/  UMOV UR12, UR8 ;  /* 0x00000008000c7c82 */ /* 0x000fe20008000000 */
[----:B------:R-:W-:-:S02]  /*1600*/  UMOV UR13, UR9 ;  /* 0x00000009000d7c82 */ /* 0x000fc40008000000 */
[----:B------:R-:W-:Y:S01]  /*1610*/  ULOP3.LUT UR33, UR4, 0x10000, URZ, 0xfc, !UPT ;  /* 0x0001000004217892 */ /* 0x000fe2000f8efc3f */
[----:B------:R-:W-:Y:S01]  /*1620*/  UMOV UR15, 0x40000040 ;  /* 0x40000040000f7882 */ /* 0x000fe20000000000 */
[----:B------:R-:W-:Y:S02]  /*1630*/  UMOV UR20, UR8 ;  /* 0x0000000800147c82 */ /* 0x000fe40008000000 */
[----:B------:R-:W-:Y:S01]  /*1640*/  UIMAD UR35, UR44, 0x380, UR33 ;  /* 0x000003802c2378a4 */ /* 0x000fe2000f8e0221 */
[----:B------:R-:W-:Y:S01]  /*1650*/  UMOV UR21, UR9 ;  /* 0x0000000900157c82 */ /* 0x000fe20008000000 */
[----:B------:R-:W-:Y:S02]  /*1660*/  UMOV UR23, 0x40000040 ;  /* 0x4000004000177882 */ /* 0x000fe40000000000 */
[----:B------:R-:W-:Y:S02]  /*1670*/  UIADD3 UR30, UR35, 0x80, URZ ;  /* 0x00000080231e7890 */ /* 0x000fe4000fffe03f */
[----:B------:R-:W-:-:S02]  /*1680*/  UIADD3 UR18, UR35, 0x100, URZ ;  /* 0x0000010023127890 */ /* 0x000fc4000fffe03f */
[----:B------:R-:W-:Y:S01]  /*1690*/  UMOV UR10, UR35 ;  /* 0x00000023000a7c82 */ /* 0x000fe20008000000 */
[----:B------:R-:W-:Y:S01]  /*16a0*/  UIADD3 UR26, UR35, 0x180, URZ ;  /* 0x00000180231a7890 */ /* 0x000fe2000fffe03f */
[----:B------:R-:W-:Y:S01]  /*16b0*/  IGMMA.64x16x32.S8.S8 R184, gdesc[UR8], RZ, !UPT, gsb0 ;  /* 0x0060000008b879f1 */ /* 0x000fe2000c0410ff */
[----:B------:R-:W-:Y:S02]  /*16c0*/  UIADD3 UR14, UR35, 0x200, URZ ;  /* 0x00000200230e7890 */ /* 0x000fe4000fffe03f */
[----:B------:R-:W-:Y:S02]  /*16d0*/  UIADD3 UR22, UR35, 0x280, URZ ;  /* 0x0000028023167890 */ /* 0x000fe4000fffe03f */
[----:B------:R-:W-:Y:S01]  /*16e0*/  UIADD3 UR6, UR35, 0x300, URZ ;  /* 0x0000030023067890 */ /* 0x000fe2000fffe03f */
[----:B------:R-:W-:Y:S01]  /*16f0*/  UMOV UR4, UR8 ;  /* 0x0000000800047c82 */ /* 0x000fe20008000000 */
[----:B------:R-:W-:Y:S01]  /*1700*/  UMOV UR5, UR9 ;  /* 0x0000000900057c82 */ /* 0x000fe20008000000 */
[----:B------:R-:W-:Y:S01]  /*1710*/  UMOV UR7, 0x40000040 ;  /* 0x4000004000077882 */ /* 0x000fe20000000000 */
[----:B------:R-:W-:-:S02]  /*1720*/  WARPGROUP.DEPBAR.LE gsb0, 0x0 ;  /* 0x00008000000079c5 */ /* 0x000fc40000010000 */
[----:B------:R-:W-:-:S06]  /*1730*/  WARPGROUP.ARRIVE ;  /* 0x00000000000079c5 */ /* 0x000fcc0000000000 */
[----:B------:R-:W-:Y:S03]  /*1740*/  IGMMA.64x16x32.S8.S8 R160, gdesc[UR28], RZ, !UPT, gsb0 ;  /* 0x006000001ca079f1 */ /* 0x000fe6000c0410ff */
[----:B------:R-:W-:Y:S02]  /*1750*/  WARPGROUP.DEPBAR.LE gsb0, 0x0 ;  /* 0x00008000000079c5 */ /* 0x000fe40000010000 */
[----:B------:R-:W-:-:S06]  /*1760*/  WARPGROUP.ARRIVE ;  /* 0x00000000000079c5 */ /* 0x000fcc0000000000 */
[----:B------:R-:W-:Y:S03]  /*1770*/  IGMMA.64x16x32.S8.S8 R136, gdesc[UR16], RZ, !UPT, gsb0 ;  /* 0x00600000108879f1 */ /* 0x000fe6000c0410ff */
[----:B------:R-:W-:Y:S02]  /*1780*/  WARPGROUP.DEPBAR.LE gsb0, 0x0 ;  /* 0x00008000000079c5 */ /* 0x000fe40000010000 */
[----:B------:R-:W-:-:S06]  /*1790*/  WARPGROUP.ARRIVE ;  /* 0x00000000000079c5 */ /* 0x000fcc0000000000 */
[----:B------:R-:W-:Y:S03]  /*17a0*/  IGMMA.64x16x32.S8.S8 R112, gdesc[UR24], RZ, !UPT, gsb0 ;  /* 0x00600000187079f1 */ /* 0x000fe6000c0410ff */
[----:B------:R-:W-:Y:S02]  /*17b0*/  WARPGROUP.DEPBAR.LE gsb0, 0x0 ;  /* 0x00008000000079c5 */ /* 0x000fe40000010000 */
[----:B------:R-:W-:-:S06]  /*17c0*/  WARPGROUP.ARRIVE ;  /* 0x00000000000079c5 */ /* 0x000fcc0000000000 */
[----:B------:R-:W-:Y:S01]  /*17d0*/  IGMMA.64x16x32.S8.S8 R88, gdesc[UR12], RZ, !UPT, gsb0 ;  /* 0x006000000c5879f1 */ /* 0x000fe2000c0410ff */
[----:B------:R-:W-:Y:S02]  /*17e0*/  UIADD3 UR12, UR34, 0x400, URZ ;  /* 0x00000400220c7890 */ /* 0x000fe4000fffe03f */
[----:B------:R-:W-:Y:S02]  /*17f0*/  WARPGROUP.DEPBAR.LE gsb0, 0x0 ;  /* 0x00008000000079c5 */ /* 0x000fe40000010000 */
[----:B------:R-:W-:-:S06]  /*1800*/  WARPGROUP.ARRIVE ;  /* 0x00000000000079c5 */ /* 0x000fcc0000000000 */
[----:B------:R-:W-:Y:S03]  /*1810*/  IGMMA.64x16x32.S8.S8 R64, gdesc[UR20], RZ, !UPT, gsb0 ;  /* 0x00600000144079f1 */ /* 0x000fe6000c0410ff */
[----:B------:R-:W-:Y:S02]  /*1820*/  WARPGROUP.DEPBAR.LE gsb0, 0x0 ;  /* 0x00008000000079c5 */ /* 0x000fe40000010000 */
[----:B------:R-:W-:-:S06]  /*1830*/  WARPGROUP.ARRIVE ;  /* 0x00000000000079c5 */ /* 0x000fcc0000000000 */
[----:B------:R-:W-:Y:S01]  /*1840*/  IGMMA.64x16x32.S8.S8 R40, gdesc[UR4], RZ, !UPT, gsb0 ;  /* 0x00600000042879f1 */ /* 0x000fe2000c0410ff */
[----:B------:R-:W-:Y:S01]  /*1850*/  UMOV UR4, UR12 ;  /* 0x0000000c00047c82 */ /* 0x000fe20008000000 */
[----:B------:R-:W-:Y:S01]  /*1860*/  UMOV UR5, 0x40000040 ;  /* 0x4000004000057882 */ /* 0x000fe20000000000 */
[----:B------:R-:W-:Y:S01]  /*1870*/  UMOV UR20, UR4 ;  /* 0x0000000400147c82 */ /* 0x000fe20008000000 */
        /* <DEDUP_REMOVED lines=21> */
[----:B------:R-:W-:Y:S01]  /*19d0*/  UIADD3 UR13, UR34, 0x2, URZ ;  /* 0x00000002220d7890 */ /* 0x000fe2000fffe03f */
        /* <DEDUP_REMOVED lines=30> */
[----:B------:R-:W-:Y:S01]  /*1bc0*/  UMOV UR11, UR31 ;  /* 0x0000001f000b7c82 */ /* 0x000fe20008000000 */
[----:B------:R-:W-:Y:S01]  /*1bd0*/  UIADD3 UR30, UR35, 0x2, URZ ;  /* 0x00000002231e7890 */ /* 0x000fe2000fffe03f */
[----:B------:R-:W-:Y:S01]  /*1be0*/  UMOV UR31, 0x40000040 ;  /* 0x40000040001f7882 */ /* 0x000fe20000000000 */
        /* <DEDUP_REMOVED lines=12> */
[----:B------:R-:W-:Y:S01]  /*1cb0*/  UMOV UR18, UR22 ;  /* 0x0000001600127c82 */ /* 0x000fe20008000000 */
[----:B------:R-:W-:Y:S01]  /*1cc0*/  UMOV UR19, UR23 ;  /* 0x0000001700137c82 */ /* 0x000fe20008000000 */
[----:B------:R-:W-:Y:S01]  /*1cd0*/  UIADD3 UR22, UR35, 0x302, URZ ;  /* 0x0000030223167890 */ /* 0x000fe2000fffe03f */
[----:B------:R-:W-:Y:S01]  /*1ce0*/  UMOV UR23, 0x40000040 ;  /* 0x4000004000177882 */ /* 0x000fe20000000000 */
[----:B------:R-:W-:Y:S02]  /*1cf0*/  WARPGROUP.DEPBAR.LE gsb0, 0x0 ;  /* 0x00008000000079c5 */ /* 0x000fe40000010000 */
[----:B------:R-:W-:-:S06]  /*1d00*/  WARPGROUP.ARRIVE ;  /* 0x00000000000079c5 */ /* 0x000fcc0000000000 */
[----:B------:R-:W-:Y:S01]  /*1d10*/  IGMMA.64x16x32.S8.S8 R96, gdesc[UR8], RZ, !UPT, gsb0 ;  /* 0x00600000086079f1 */ /* 0x000fe2000c0410ff */
[----:B------:R-:W-:Y:S01]  /*1d20*/  UIADD3 UR10, UR35, 0x82, URZ ;  /* 0x00000082230a7890 */ /* 0x000fe2000fffe03f */
[----:B------:R-:W-:Y:S01]  /*1d30*/  UMOV UR8, UR28 ;  /* 0x0000001c00087c82 */ /* 0x000fe20008000000 */
[----:B------:R-:W-:Y:S01]  /*1d40*/  UMOV UR9, UR29 ;  /* 0x0000001d00097c82 */ /* 0x000fe20008000000 */
        /* <DEDUP_REMOVED lines=24> */
[----:B------:R-:W-:Y:S03]  /*1ed0*/  IGMMA.64x16x32.S8.S8 R184, gdesc[UR28], R184, gsb0 ;  /* 0x006000001cb879f1 */ /* 0x000fe600080410b8 */
[----:B------:R-:W-:Y:S02]  /*1ee0*/  WARPGROUP.DEPBAR.LE gsb0, 0x0 ;  /* 0x00008000000079c5 */ /* 0x000fe40000010000 */
[----:B------:R-:W-:-:S06]  /*1ef0*/  WARPGROUP.ARRIVE ;  /* 0x00000000000079c5 */ /* 0x000fcc0000000000 */
[----:B------:R-:W-:Y:S01]  /*1f00*/  IGMMA.64x16x32.S8.S8 R160, gdesc[UR8], R160, gsb0 ;  /* 0x0060000008a079f1 */ /* 0x000fe200080410a0 */
[----:B------:R-:W-:Y:S02]  /*1f10*/  UIADD3 UR8, UR34, 0x402, URZ ;  /* 0x0000040222087890 */ /* 0x000fe4000fffe03f */
[----:B------:R-:W-:Y:S02]  /*1f20*/  WARPGROUP.DEPBAR.LE gsb0, 0x0 ;  /* 0x00008000000079c5 */ /* 0x000fe40000010000 */
[----:B------:R-:W-:-:S06]  /*1f30*/  WARPGROUP.ARRIVE ;  /* 0x00000000000079c5 */ /* 0x000fcc0000000000 */
[----:B------:R-:W-:Y:S03]  /*1f40*/  IGMMA.64x16x32.S8.S8 R136, gdesc[UR24], R136, gsb0 ;  /* 0x00600000188879f1 */ /* 0x000fe60008041088 */
        /* <DEDUP_REMOVED lines=11> */
[----:B------:R-:W-:Y:S01]  /*2000*/  IGMMA.64x16x32.S8.S8 R40, gdesc[UR20], R40, gsb0 ;  /* 0x00600000142879f1 */ /* 0x000fe20008041028 */
        /* <DEDUP_REMOVED lines=16> */
[----:B------:R-:W-:Y:S03]  /*2110*/  IGMMA.64x16x32.S8.S8 R32, gdesc[UR20], R32, gsb0 ;  /* 0x00600000142079f1 */ /* 0x000fe60008041020 */
[----:B------:R-:W-:Y:S02]  /*2120*/  WARPGROUP.DEPBAR.LE gsb0, 0x0 ;  /* 0x00008000000079c5 */ /* 0x000fe40000010000 */
[----:B------:R-:W-:-:S06]  /*2130*/  WARPGROUP.ARRIVE ;  /* 0x00000000000079c5 */ /* 0x000fcc0000000000 */
[----:B------:R-:W-:Y:S01]  /*2140*/  IGMMA.64x16x32.S8.S8 R56, gdesc[UR4], R56, gsb0 ;  /* 0x00600000043879f1 */ /* 0x000fe20008041038 */
[----:B------:R-:W-:Y:S01]  /*2150*/  UIADD3 UR4, UR34, 0x802, URZ ;  /* 0x0000080222047890 */ /* 0x000fe2000fffe03f */
        /* <DEDUP_REMOVED lines=32> */
[----:B------:R-:W-:Y:S01]  /*2360*/  IGMMA.64x16x32.S8.S8 R168, gdesc[UR28], R168, gsb0 ;  /* 0x006000001ca879f1 */ /* 0x000fe200080410a8 */
[----:B------:R-:W-:Y:S01]  /*2370*/  UMOV UR30, UR6 ;  /* 0x00000006001e7c82 */ /* 0x000fe20008000000 */
[----:B------:R-:W-:Y:S01]  /*2380*/  UMOV UR31, UR7 ;  /* 0x00000007001f7c82 */ /* 0x000fe20008000000 */
[----:B------:R-:W-:Y:S01]  /*2390*/  UIADD3 UR6, UR35, 0x4, URZ ;  /* 0x0000000423067890 */ /* 0x000fe2000fffe03f */
[----:B------:R-:W-:Y:S01]  /*23a0*/  UMOV UR7, 0x40000040 ;  /* 0x4000004000077882 */ /* 0x000fe20000000000 */
[----:B------:R-:W-:Y:S02]  /*23b0*/  WARPGROUP.DEPBAR.LE gsb0, 0x0 ;  /* 0x00008000000079c5 */ /* 0x000fe40000010000 */
[----:B------:R-:W-:-:S06]  /*23c0*/  WARPGROUP.ARRIVE ;  /* 0x00000000000079c5 */ /* 0x000fcc0000000000 */
[----:B------:R-:W-:Y:S01]  /*23d0*/  IGMMA.64x16x32.S8.S8 R144, gdesc[UR8], R144, gsb0 ;  /* 0x00600000089079f1 */ /* 0x000fe20008041090 */
[----:B------:R-:W-:Y:S01]  /*23e0*/  UIADD3 UR10, UR35, 0x104, URZ ;  /* 0x00000104230a7890 */ /* 0x000fe2000fffe03f */
[----:B------:R-:W-:Y:S01]  /*23f0*/  UMOV UR8, UR4 ;  /* 0x0000000400087c82 */ /* 0x000fe20008000000 */
[----:B------:R-:W-:Y:S01]  /*2400*/  UMOV UR9, UR5 ;  /* 0x0000000500097c82 */ /* 0x000fe20008000000 */
        /* <DEDUP_REMOVED lines=75> */
[----:B------:R-:W-:Y:S02]  /*28c0*/  UMOV UR21, 0x40000040 ;  /* 0x4000004000157882 */ /* 0x000fe40000000000 */
        /* <DEDUP_REMOVED lines=12> */
[----:B------:R-:W-:Y:S01]  /*2990*/  IGMMA.64x16x32.S8.S8 R128, gdesc[UR8], R128, gsb0 ;  /* 0x00600000088079f1 */ /* 0x000fe20008041080 */
[----:B------:R-:W-:-:S07]  /*29a0*/  UIADD3 UR8, UR34, 0x6, URZ ;  /* 0x0000000622087890 */ /* 0x000fce000fffe03f */
[----:B------:R-:W-:Y:S01]  /*29b0*/  UMOV UR20, UR8 ;  /* 0x0000000800147c82 */ /* 0x000fe20008000000 */
        /* <DEDUP_REMOVED lines=37> */
[----:B------:R-:W-:-:S04]  /*2c10*/  UMOV UR11, 0x40000040 ;  /* 0x40000040000b7882 */ /* 0x000fc80000000000 */
[----:B------:R-:W-:Y:S01]  /*2c20*/  UMOV UR22, UR10 ;  /* 0x0000000a00167c82 */ /* 0x000fe20008000000 */
        /* <DEDUP_REMOVED lines=24> */
[----:B------:R-:W-:Y:S02]  /*2db0*/  UIADD3 UR4, UR35, 0x106, URZ ;  /* 0x0000010623047890 */ /* 0x000fe4000fffe03f */
[----:B------:R-:W-:Y:S01]  /*2dc0*/  UIADD3 UR6, UR35, 0x286, URZ ;  /* 0x0000028623067890 */ /* 0x000fe2000fffe03f */
[----:B------:R-:W-:Y:S01]  /*2dd0*/  UMOV UR5, UR21 ;  /* 0x0000001500057c82 */ /* 0x000fe20008000000 */
[----:B------:R-:W-:-:S03]  /*2de0*/  UMOV UR7, 0x40000040 ;  /* 0x4000004000077882 */ /* 0x000fc60000000000 */
[----:B------:R-:W-:Y:S01]  /*2df0*/  UMOV UR10, UR4 ;  /* 0x00000004000a7c82 */ /* 0x000fe20008000000 */
[----:B------:R-:W-:Y:S01]  /*2e00*/  UMOV UR4, UR20 ;  /* 0x0000001400047c82 */ /* 0x000fe20008000000 */
        /* <DEDUP_REMOVED lines=10> */
[----:B------:R-:W-:Y:S01]  /*2eb0*/  UIADD3 UR34, UR34, 0x806, URZ ;  /* 0x0000080622227890 */ /* 0x000fe2000fffe03f */
        /* <DEDUP_REMOVED lines=83> */
[----:B------:R-:W-:Y:S05]  /*33f0*/  @!P1 BRA `(.L_x_18) ;  /* 0x00000020006c9947 */ /* 0x000fea0003800000 */
[----:B------:R-:W-:Y:S01]  /*3400*/  UIADD3 UR35, UR44, 0x1, URZ ;  /* 0x000000012c237890 */ /* 0x000fe2000fffe03f */
[----:B------:R-:W-:Y:S01]  /*3410*/  R2UR UR53, R0 ;  /* 0x00000000003572ca */ /* 0x000fe200000e0000 */
[----:B------:R-:W-:Y:S02]  /*3420*/  UMOV UR34, UR44 ;  /* 0x0000002c00227c82 */ /* 0x000fe40008000000 */
[----:B------:R-:W-:-:S04]  /*3430*/  UISETP.NE.AND UP0, UPT, UR35, 0x3, UPT ;  /* 0x000000032300788c */ /* 0x000fc8000bf05270 */
[----:B------:R-:W-:Y:S02]  /*3440*/  USEL UR52, URZ, 0x1, UP0 ;  /* 0x000000013f347887 */ /* 0x000fe40008000000 */
[----:B------:R-:W-:Y:S02]  /*3450*/  USEL UR35, UR35, URZ, UP0 ;  /* 0x0000003f23237287 */ /* 0x000fe40008000000 */
[----:B------:R-:W-:-:S12]  /*3460*/  ULOP3.LUT UR52, UR45, UR52, URZ, 0x3c, !UPT ;  /* 0x000000342d347292 */ /* 0x000fd8000f8e3c3f */
.L_x_25:
[----:B0-----:R-:W-:Y:S05]  /*3470*/  @!P0 BRA `(.L_x_19) ;  /* 0x0000000000048947 */ /* 0x001fea0003800000 */
[----:B------:R-:W-:Y:S01]  /*3480*/  BPT.TRAP 0x1 ;  /* 0x000000040000795c */ /* 0x000fe20000300000 */
.L_x_19:
[----:B------:R-:W0:Y:S01]  /*3490*/  S2UR UR5, SR_CgaCtaId ;  /* 0x00000000000579c3 */ /* 0x000e220000008800 */
[----:B------:R-:W-:Y:S01]  /*34a0*/  UMOV UR4, 0x400 ;  /* 0x0000040000047882 */ /* 0x000fe20000000000 */
[----:B------:R-:W-:Y:S02]  /*34b0*/  IMAD.U32 R0, RZ, RZ, UR52 ;  /* 0x00000034ff007e24 */ /* 0x000fe4000f8e00ff */
[----:B------:R-:W-:-:S03]  /*34c0*/  IMAD.U32 R3, RZ, RZ, UR35 ;  /* 0x00000023ff037e24 */ /* 0x000fc6000f8e00ff */
[----:B------:R-:W-:Y:S01]  /*34d0*/  SHF.L.U32 R0, R0, 0x1f, RZ ;  /* 0x0000001f00007819 */ /* 0x000fe200000006ff */
[----:B0-----:R-:W-:-:S06]  /*34e0*/  ULEA UR4, UR5, UR4, 0x18 ;  /* 0x0000000405047291 */ /* 0x001fcc000f8ec03f */
[----:B------:R-:W-:-:S04]  /*34f0*/  IMAD.U32 R4, RZ, RZ, UR4 ;  /* 0x00000004ff047e24 */ /* 0x000fc8000f8e00ff */
[----:B------:R-:W-:-:S04]  /*3500*/  IMAD R3, R3, 0x8, R4 ;  /* 0x0000000803037824 */ /* 0x000fc800078e0204 */
[----:B------:R0:W1:Y:S01]  /*3510*/  SYNCS.PHASECHK.TRANS64.TRYWAIT P1, [R3+URZ], R0 ;  /* 0x00000000030075a7 */ /* 0x000062000802017f */
[----:B------:R-:W-:Y:S05]  /*3520*/  @!P0 BRA `(.L_x_20) ;  /* 0x0000000000048947 */ /* 0x000fea0003800000 */
[----:B------:R-:W-:Y:S01]  /*3530*/  BPT.TRAP 0x1 ;  /* 0x000000040000795c */ /* 0x000fe20000300000 */
.L_x_20:
[----:B-1----:R-:W-:Y:S05]  /*3540*/  @P1 BRA `(.L_x_21) ;  /* 0x0000000000081947 */ /* 0x002fea0003800000 */
[----:B------:R-:W1:Y:S02]  /*3550*/  SYNCS.PHASECHK.TRANS64.TRYWAIT P1, [R3+URZ], R0 ;  /* 0x00000000030075a7 */ /* 0x000e64000802017f */
[----:B-1----:R-:W-:Y:S05]  /*3560*/  @!P1 BRA `(.L_x_22) ;  /* 0x000000e800e09947 */ /* 0x002fea0003800000 */
.L_x_21:
[----:B------:R-:W-:Y:S01]  /*3570*/  UIMAD UR54, UR35, 0xc00, UR32 ;  /* 0x00000c00233678a4 */ /* 0x000fe2000f8e0220 */
[----:B------:R-:W-:Y:S01]  /*3580*/  WARPGROUP.ARRIVE ;  /* 0x00000000000079c5 */ /* 0x000fe20000000000 */
[----:B------:R-:W-:Y:S01]  /*3590*/  UIMAD UR55, UR35, 0x380, UR33 ;  /* 0x00000380233778a4 */ /* 0x000fe2000f8e0221 */
[----:B------:R-:W-:Y:S01]  /*35a0*/  UMOV UR25, 0x40000040 ;  /* 0x4000004000197882 */ /* 0x000fe20000000000 */
[----:B------:R-:W-:Y:S02]  /*35b0*/  UMOV UR27, 0x40000040 ;  /* 0x40000040001b7882 */ /* 0x000fe40000000000 */
[----:B------:R-:W-:Y:S01]  /*35c0*/  UIADD3 UR22, UR55, 0x80, URZ ;  /* 0x0000008037167890 */ /* 0x000fe2000fffe03f */
[----:B------:R-:W-:Y:S02]  /*35d0*/  UMOV UR24, UR54 ;  /* 0x0000003600187c82 */ /* 0x000fe40008000000 */
[----:B------:R-:W-:Y:S01]  /*35e0*/  UMOV UR26, UR55 ;  /* 0x00000037001a7c82 */ /* 0x000fe20008000000 */
[----:B------:R-:W-:Y:S01]  /*35f0*/  UMOV UR20, UR24 ;  /* 0x0000001800147c82 */ /* 0x000fe20008000000 */
[----:B------:R-:W-:Y:S01]  /*3600*/  IGMMA.64x16x32.S8.S8 R184, gdesc[UR24], R184, gsb0 ;  /* 0x0060000018b879f1 */ /* 0x000fe200080410b8 */
[----:B------:R-:W-:Y:S01]  /*3610*/  UMOV UR21, UR25 ;  /* 0x0000001900157c82 */ /* 0x000fe20008000000 */
[----:B------:R-:W-:Y:S01]  /*3620*/  UMOV UR23, 0x40000040 ;  /* 0x4000004000177882 */ /* 0x000fe20000000000 */
[----:B------:R-:W-:Y:S01]  /*3630*/  UIADD3 UR18, UR55, 0x100, URZ ;  /* 0x0000010037127890 */ /* 0x000fe2000fffe03f */
[----:B------:R-:W-:Y:S01]  /*3640*/  UMOV UR16, UR24 ;  /* 0x0000001800107c82 */ /* 0x000fe20008000000 */
        /* <DEDUP_REMOVED lines=105> */
[----:B------:R-:W-:Y:S02]  /*3ce0*/  UIADD3 UR12, UR54, 0x2, URZ ;  /* 0x00000002360c7890 */ /* 0x000fe4000fffe03f */
        /* <DEDUP_REMOVED lines=16> */
[----:B------:R-:W-:Y:S01]  /*3df0*/  UMOV UR24, UR12 ;  /* 0x0000000c00187c82 */ /* 0x000fe20008000000 */
[----:B------:R-:W-:Y:S01]  /*3e00*/  UMOV UR25, 0x40000040 ;  /* 0x4000004000197882 */ /* 0x000fe20000000000 */
        /* <DEDUP_REMOVED lines=355> */
[----:B------:R-:W-:Y:S01]  /*5440*/  BPT.TRAP 0x1 ;  /* 0x000000040000795c */ /* 0x000fe20000300000 */
.L_x_23:
[----:B------:R-:W-:Y:S01]  /*5450*/  UISETP.GT.U32.AND UP0, UPT, UR36, 0x1, UPT ;  /* 0x000000012400788c */ /* 0x000fe2000bf04070 */
[----:B01----:R-:W-:-:S04]  /*5460*/  IMAD.U32 R3, RZ, RZ, UR34 ;  /* 0x00000022ff037e24 */ /* 0x003fc8000f8e00ff */
[----:B------:R-:W-:Y:S01]  /*5470*/  IMAD R0, R3, 0x8, R4 ;  /* 0x0000000803007824 */ /* 0x000fe200078e0204 */
[----:B------:R-:W-:-:S03]  /*5480*/  PLOP3.LUT P1, PT, PT, PT, UP0, 0x80, 0x0 ;  /* 0x000000000000781c */ /* 0x000fc60003f2f008 */
[----:B------:R-:W-:-:S05]  /*5490*/  VIADD R0, R0, 0x18 ;  /* 0x0000001800007836 */ /* 0x000fca0000000000 */
[----:B------:R-:W-:-:S04]  /*54a0*/  PRMT R0, RZ, 0x654, R0 ;  /* 0x00000654ff007816 */ /* 0x000fc80000000000 */
[----:B------:R0:W-:Y:S01]  /*54b0*/  SYNCS.ARRIVE.TRANS64.RED.A1T0 RZ, [R0+URZ], RZ ;  /* 0x000000ff00ff79a7 */ /* 0x0001e2000810043f */
[----:B------:R-:W-:Y:S05]  /*54c0*/  @P1 BRA `(.L_x_24) ;  /* 0x0000000000041947 */ /* 0x000fea0003800000 */
[----:B------:R-:W-:Y:S01]  /*54d0*/  BPT.TRAP 0x1 ;  /* 0x000000040000795c */ /* 0x000fe20000300000 */
.L_x_24:
[----:B------:R-:W-:Y:S02]  /*54e0*/  UISETP.GT.AND UP2, UPT, UR53, 0x1, UPT ;  /* 0x000000013500788c */ /* 0x000fe4000bf44270 */
[----:B------:R-:W-:Y:S02]  /*54f0*/  UIADD3 UR35, UR35, 0x1, URZ ;  /* 0x0000000123237890 */ /* 0x000fe4000fffe03f */
[----:B------:R-:W-:Y:S02]  /*5500*/  UIADD3 UR34, UR34, 0x1, URZ ;  /* 0x0000000122227890 */ /* 0x000fe4000fffe03f */
[----:B------:R-:W-:Y:S01]  /*5510*/  PLOP3.LUT P1, PT, PT, PT, UP2, 0x80, 0x0 ;  /* 0x000000000000781c */ /* 0x000fe20003f2f028 */
[----:B------:R-:W-:Y:S02]  /*5520*/  UISETP.NE.AND UP0, UPT, UR35, 0x3, UPT ;  /* 0x000000032300788c */ /* 0x000fe4000bf05270 */
[----:B------:R-:W-:Y:S02]  /*5530*/  UIADD3 UR4, UR53, -0x1, URZ ;  /* 0xffffffff35047890 */ /* 0x000fe4000fffe03f */
[----:B------:R-:W-:-:S02]  /*5540*/  UISETP.NE.AND UP1, UPT, UR34, 0x3, UPT ;  /* 0x000000032200788c */ /* 0x000fc4000bf25270 */
[----:B------:R-:W-:Y:S02]  /*5550*/  USEL UR5, URZ, 0x1, UP0 ;  /* 0x000000013f057887 */ /* 0x000fe40008000000 */
[----:B------:R-:W-:Y:S02]  /*5560*/  USEL UR35, UR35, URZ, UP0 ;  /* 0x0000003f23237287 */ /* 0x000fe40008000000 */
[----:B------:R-:W-:Y:S02]  /*5570*/  USEL UR34, UR34, URZ, UP1 ;  /* 0x0000003f22227287 */ /* 0x000fe40008800000 */
[----:B------:R-:W-:Y:S01]  /*5580*/  ULOP3.LUT UR52, UR52, UR5, URZ, 0x3c, !UPT ;  /* 0x0000000534347292 */ /* 0x000fe2000f8e3c3f */
[----:B------:R-:W-:Y:S01]  /*5590*/  UMOV UR53, UR4 ;  /* 0x0000000400357c82 */ /* 0x000fe20008000000 */
[----:B------:R-:W-:Y:S10]  /*55a0*/  @P1 BRA `(.L_x_25) ;  /* 0xffffffdc00b01947 */ /* 0x000ff4000383ffff */
.L_x_18:
[----:B0-----:R-:W0:Y:S02]  /*55b0*/  LDC R0, c[0x0][0x28c] ;  /* 0x0000a300ff007b82 */ /* 0x001e240000000800 */
[----:B0-----:R-:W-:-:S13]  /*55c0*/  ISETP.GE.AND P1, PT, R0, 0x1, PT ;  /* 0x000000010000780c */ /* 0x001fda0003f26270 */
[----:B------:R-:W-:Y:S05]  /*55d0*/  @!P1 BRA `(.L_x_26) ;  /* 0x0000000000449947 */ /* 0x000fea0003800000 */
[----:B------:R-:W-:Y:S05]  /*55e0*/  @!P0 BRA `(.L_x_27) ;  /* 0x0000000000048947 */ /* 0x000fea0003800000 */
[----:B------:R-:W-:Y:S01]  /*55f0*/  BPT.TRAP 0x1 ;  /* 0x000000040000795c */ /* 0x000fe20000300000 */
.L_x_27:
[----:B------:R-:W-:-:S04]  /*5600*/  UISETP.LT.AND UP0, UPT, UR46, 0x1, UPT ;  /* 0x000000012e00788c */ /* 0x000fc8000bf01270 */
[----:B------:R-:W-:Y:S02]  /*5610*/  USEL UR6, UR46, 0x1, UP0 ;  /* 0x000000012e067887 */ /* 0x000fe40008000000 */
[----:B------:R-:W-:Y:S02]  /*5620*/  UISETP.GT.U32.AND UP0, UPT, UR36, 0x1, UPT ;  /* 0x000000012400788c */ /* 0x000fe4000bf04070 */
[----:B------:R-:W-:-:S04]  /*5630*/  UIADD3 UR6, UR44, UR46, -UR6 ;  /* 0x0000002e2c067290 */ /* 0x000fc8000fffe806 */
[----:B------:R-:W-:Y:S01]  /*5640*/  UIMAD.WIDE.U32 UR4, UR6, -0x55555555, URZ ;  /* 0xaaaaaaab060478a5 */ /* 0x000fe2000f8e003f */
[----:B------:R-:W-:-:S03]  /*5650*/  PLOP3.LUT P0, PT, PT, PT, UP0, 0x80, 0x0 ;  /* 0x000000000000781c */ /* 0x000fc60003f0f008 */
[----:B------:R-:W-:-:S04]  /*5660*/  USHF.R.U32.HI UR4, URZ, 0x1, UR5 ;  /* 0x000000013f047899 */ /* 0x000fc80008011605 */
[----:B------:R-:W-:-:S06]  /*5670*/  UIMAD UR6, UR4, -0x3, UR6 ;  /* 0xfffffffd040678a4 */ /* 0x000fcc000f8e0206 */
[----:B------:R-:W-:-:S04]  /*5680*/  IMAD.U32 R3, RZ, RZ, UR6 ;  /* 0x00000006ff037e24 */ /* 0x000fc8000f8e00ff */
[----:B------:R-:W-:-:S04]  /*5690*/  IMAD R0, R3, 0x8, R4 ;  /* 0x0000000803007824 */ /* 0x000fc800078e0204 */
[----:B------:R-:W-:-:S05]  /*56a0*/  VIADD R0, R0, 0x18 ;  /* 0x0000001800007836 */ /* 0x000fca0000000000 */
[----:B------:R-:W-:-:S04]  /*56b0*/  PRMT R0, RZ, 0x654, R0 ;  /* 0x00000654ff007816 */ /* 0x000fc80000000000 */
[----:B------:R0:W-:Y:S01]  /*56c0*/  SYNCS.ARRIVE.TRANS64.RED.A1T0 RZ, [R0+URZ], RZ ;  /* 0x000000ff00ff79a7 */ /* 0x0001e2000810043f */
[----:B------:R-:W-:Y:S05]  /*56d0*/  @P0 BRA `(.L_x_26) ;  /* 0x0000000000040947 */ /* 0x000fea0003800000 */
[----:B------:R-:W-:Y:S01]  /*56e0*/  BPT.TRAP 0x1 ;  /* 0x000000040000795c */ /* 0x000fe20000300000 */
.L_x_26:
[C---:B0-----:R-:W-:Y:S01]  /*56f0*/  LOP3.LUT R0, R2.reuse, 0x3, RZ, 0xc0, !PT ;  /* 0x0000000302007812 */ /* 0x041fe200078ec0ff */
[----:B------:R-:W-:Y:S01]  /*5700*/  IMAD.MOV.U32 R7, RZ, RZ, -0x2 ;  /* 0xfffffffeff077424 */ /* 0x000fe200078e00ff */
[----:B------:R-:W-:Y:S01]  /*5710*/  ULDC UR12, c[0x0][0x288] ;  /* 0x0000a200000c7ab9 */ /* 0x000fe20000000800 */
[----:B------:R-:W-:Y:S01]  /*5720*/  UIMAD UR48, UR48, 0x70, URZ ;  /* 0x00000070303078a4 */ /* 0x000fe2000f8e023f */
[----:B------:R-:W-:Y:S01]  /*5730*/  LOP3.LUT R4, R2, 0x60, RZ, 0xc0, !PT ;  /* 0x0000006002047812 */ /* 0x000fe200078ec0ff */
[----:B------:R-:W-:Y:S01]  /*5740*/  IMAD R7, R0, R7, UR12 ;  /* 0x0000000c00077e24 */ /* 0x000fe2000f8e0207 */
[--C-:B------:R-:W-:Y:S01]  /*5750*/  SHF.R.U32.HI R0, RZ, 0x7, R2.reuse ;  /* 0x00000007ff007819 */ /* 0x100fe20000011602 */
[----:B------:R-:W-:Y:S01]  /*5760*/  UIMAD.WIDE UR8, UR49, 0x180, URZ ;  /* 0x00000180310878a5 */ /* 0x000fe2000f8e023f */
[----:B------:R-:W-:Y:S01]  /*5770*/  SHF.R.U32.HI R3, RZ, 0x2, R2 ;  /* 0x00000002ff037819 */ /* 0x000fe20000011602 */
[----:B------:R-:W-:Y:S01]  /*5780*/  UIMAD UR49, UR49, 0x180, URZ ;  /* 0x00000180313178a4 */ /* 0x000fe2000f8e023f */
[----:B------:R-:W-:Y:S01]  /*5790*/  LOP3.LUT R0, R0, 0x1, RZ, 0xc0, !PT ;  /* 0x0000000100007812 */ /* 0x000fe200078ec0ff */
[----:B------:R-:W-:Y:S01]  /*57a0*/  UISETP.GE.AND UP0, UPT, UR48, UR12, UPT ;  /* 0x0000000c3000728c */ /* 0x000fe2000bf06270 */
[----:B------:R-:W-:Y:S01]  /*57b0*/  SHF.R.U32.HI R6, RZ, 0x1, R4 ;  /* 0x00000001ff067819 */ /* 0x000fe20000011604 */
[----:B------:R-:W-:Y:S01]  /*57c0*/  UIADD3 UR44, UR46, UR44, URZ ;  /* 0x0000002c2e2c7290 */ /* 0x000fe2000fffe03f */
[----:B------:R-:W-:Y:S01]  /*57d0*/  IMAD.SHL.U32 R20, R2, 0x2, RZ ;  /* 0x0000000202147824 */ /* 0x000fe200078e00ff */
[----:B------:R-:W-:Y:S01]  /*57e0*/  ULDC UR7, c[0x0][0x284] ;  /* 0x0000a10000077ab9 */ /* 0x000fe20000000800 */
[----:B------:R-:W-:Y:S01]  /*57f0*/  IMAD.U32 R21, RZ, RZ, UR48 ;  /* 0x00000030ff157e24 */ /* 0x000fe2000f8e00ff */
[----:B------:R-:W-:Y:S01]  /*5800*/  UISETP.GE.OR UP0, UPT, UR49, UR7, UP0 ;  /* 0x000000073100728c */ /* 0x000fe20008706670 */
[----:B------:R-:W-:Y:S01]  /*5810*/  IMAD.SHL.U32 R4, R0, 0x40, RZ ;  /* 0x0000004000047824 */ /* 0x000fe200078e00ff */
[----:B------:R-:W-:Y:S01]  /*5820*/  LOP3.LUT R3, R3, 0x7, RZ, 0xc0, !PT ;  /* 0x0000000703037812 */ /* 0x000fe200078ec0ff */
[----:B------:R-:W-:Y:S01]  /*5830*/  UISETP.GT.U32.AND UP1, UPT, UR44, 0x2, UPT ;  /* 0x000000022c00788c */ /* 0x000fe2000bf24070 */
[----:B------:R-:W-:Y:S01]  /*5840*/  LOP3.LUT R20, R21, 0x6, R20, 0xf8, !PT ;  /* 0x0000000615147812 */ /* 0x000fe200078ef814 */
[----:B------:R-:W-:Y:S01]  /*5850*/  USHF.R.S32.HI UR13, URZ, 0x1f, UR47 ;  /* 0x0000001f3f0d7899 */ /* 0x000fe2000801142f */
[--C-:B------:R-:W-:Y:S01]  /*5860*/  LOP3.LUT R193, R4, 0x40, R3.reuse, 0xe2, !PT ;  /* 0x0000004004c17812 */ /* 0x100fe200078ee203 */
[----:B------:R-:W-:Y:S01]  /*5870*/  UIMAD.WIDE.U32 UR4, UR44, -0x55555555, URZ ;  /* 0xaaaaaaab2c0478a5 */ /* 0x000fe2000f8e003f */
[----:B------:R-:W-:Y:S01]  /*5880*/  IADD3 R3, RZ, -R6, -R3 ;  /* 0x80000006ff037210 */ /* 0x000fe20007ffe803 */
[----:B------:R-:W-:Y:S01]  /*5890*/  ULDC.64 UR10, c[0x0][0x5d0] ;  /* 0x00017400000a7ab9 */ /* 0x000fe20000000a00 */
[----:B------:R-:W-:Y:S01]  /*58a0*/  UISETP.LT.U32.AND UP1, UPT, UR46, 0x3, UP1 ;  /* 0x000000032e00788c */ /* 0x000fe20008f21070 */
[----:B------:R-:W-:Y:S01]  /*58b0*/  PLOP3.LUT P0, PT, PT, PT, UP0, 0x80, 0x0 ;  /* 0x000000000000781c */ /* 0x000fe20003f0f008 */
[----:B------:R-:W-:Y:S01]  /*58c0*/  UISETP.GE.U32.AND UP2, UPT, UR46, 0x3, UPT ;  /* 0x000000032e00788c */ /* 0x000fe2000bf46070 */
[----:B------:R-:W-:Y:S01]  /*58d0*/  SHF.R.S32.HI R21, RZ, 0x1f, R20 ;  /* 0x0000001fff157819 */ /* 0x000fe20000011414 */
[----:B------:R-:W-:-:S02]  /*58e0*/  UIMAD UR6, UR13, UR10, URZ ;  /* 0x0000000a0d0672a4 */ /* 0x000fc4000f8e023f */
[----:B------:R-:W-:Y:S01]  /*58f0*/  IMAD.U32 R5, RZ, RZ, UR10 ;  /* 0x0000000aff057e24 */ /* 0x000fe2000f8e00ff */
[----:B------:R-:W-:Y:S01]  /*5900*/  USHF.R.U32.HI UR4, URZ, 0x1, UR5 ;  /* 0x000000013f047899 */ /* 0x000fe20008011605 */
[----:B------:R-:W-:Y:S01]  /*5910*/  IMAD R3, R0, -0x40, R3 ;  /* 0xffffffc000037824 */ /* 0x000fe200078e0203 */
[----:B------:R-:W-:Y:S01]  /*5920*/  USEL UR5, URZ, 0x1, !UP1 ;  /* 0x000000013f057887 */ /* 0x000fe2000c800000 */
[----:B------:R-:W-:Y:S01]  /*5930*/  IMAD.U32 R0, RZ, RZ, UR7 ;  /* 0x00000007ff007e24 */ /* 0x000fe2000f8e00ff */
[----:B------:R-:W-:Y:S02]  /*5940*/  UIMAD UR6, UR47, UR11, UR6 ;  /* 0x0000000b2f0672a4 */ /* 0x000fe4000f8e0206 */
[----:B------:R-:W-:Y:S01]  /*5950*/  IMAD.WIDE.U32 R4, R5, UR47, R20 ;  /* 0x0000002f05047c25 */ /* 0x000fe2000f8e0014 */
[----:B------:R-:W-:Y:S01]  /*5960*/  ULOP3.LUT UR45, UR45, UR5, URZ, 0x3c, !UPT ;  /* 0x000000052d2d7292 */ /* 0x000fe2000f8e3c3f */
[----:B------:R-:W-:Y:S01]  /*5970*/  LOP3.LUT R193, R193, UR8, R6, 0xfe, !PT ;  /* 0x00000008c1c17c12 */ /* 0x000fe2000f8efe06 */
[----:B------:R-:W-:Y:S01]  /*5980*/  UIMAD UR44, UR4, -0x3, UR44 ;  /* 0xfffffffd042c78a4 */ /* 0x000fe2000f8e022c */
[----:B------:R-:W-:Y:S01]  /*5990*/  IADD3 R3, R0, -UR49, R3 ;  /* 0x8000003100037c10 */ /* 0x000fe2000fffe003 */
[----:B------:R-:W-:Y:S01]  /*59a0*/  @UP2 ULOP3.LUT UR45, UR45, 0x1, UR4, 0x78, !UPT ;  /* 0x000000012d2d2892 */ /* 0x000fe2000f8e7804 */
[----:B------:R-:W-:Y:S01]  /*59b0*/  VIADD R5, R5, UR6 ;  /* 0x0000000605057c36 */ /* 0x000fe20008000000 */
[----:B------:R-:W-:Y:S01]  /*59c0*/  UMOV UR49, 0xffffffff ;  /* 0xffffffff00317882 */ /* 0x000fe20000000000 */
[----:B------:R-:W-:Y:S01]  /*59d0*/  VIADD R0, R7, -UR48 ;  /* 0x8000003007007c36 */ /* 0x000fe20008000000 */
[----:B------:R-:W-:Y:S08]  /*59e0*/  @P0 BRA `(.L_x_28) ;  /* 0x000000a800340947 */ /* 0x000ff00003800000 */
[----:B------:R-:W0:Y:S01]  /*59f0*/  LDC.64 R8, c[0x0][0x5c8] ;  /* 0x00017200ff087b82 */ /* 0x000e220000000a00 */
[----:B-----5:R-:W-:Y:S01]  /*5a00*/  ISETP.NE.AND P0, PT, R22, RZ, PT ;  /* 0x000000ff1600720c */ /* 0x020fe20003f05270 */
[----:B------:R-:W-:Y:S01]  /*5a10*/  BSSY B0, `(.L_x_28) ;  /* 0x0000a8a000007945 */ /* 0x000fe20003800000 */
[----:B0-----:R-:W-:Y:S02]  /*5a20*/  IMAD R6, R8, UR9, RZ ;  /* 0x0000000908067c24 */ /* 0x001fe4000f8e02ff */
[----:B------:R-:W-:-:S04]  /*5a30*/  IMAD.WIDE.U32 R12, R193, R8, R4 ;  /* 0x00000008c10c7225 */ /* 0x000fc800078e0004 */
[----:B------:R-:W-:-:S04]  /*5a40*/  IMAD R5, R193, R9, R6 ;  /* 0x00000009c1057224 */ /* 0x000fc800078e0206 */
[----:B------:R-:W-:Y:S01]  /*5a50*/  IMAD.IADD R196, R13, 0x1, R5 ;  /* 0x000000010dc47824 */ /* 0x000fe200078e0205 */
[----:B------:R-:W-:Y:S06]  /*5a60*/  @!P0 BRA `(.L_x_29) ;  /* 0x0000007400808947 */ /* 0x000fec0003800000 */
[----:B------:R-:W0:Y:S01]  /*5a70*/  LDC.64 R10, c[0x0][0x5b0] ;  /* 0x00016c00ff0a7b82 */ /* 0x000e220000000a00 */
[----:B------:R-:W-:Y:S01]  /*5a80*/  ULDC.64 UR6, c[0x0][0x5b8] ;  /* 0x00016e0000067ab9 */ /* 0x000fe20000000a00 */
[----:B------:R-:W-:Y:S01]  /*5a90*/  ISETP.GE.AND P2, PT, R3, 0x1, PT ;  /* 0x000000010300780c */ /* 0x000fe20003f46270 */
[----:B------:R-:W-:Y:S02]  /*5aa0*/  UIMAD UR4, UR13, UR6, URZ ;  /* 0x000000060d0472a4 */ /* 0x000fe4000f8e023f */
[----:B------:R-:W-:Y:S01]  /*5ab0*/  IMAD.U32 R5, RZ, RZ, UR6 ;  /* 0x00000006ff057e24 */ /* 0x000fe2000f8e00ff */
[----:B------:R-:W-:Y:S01]  /*5ac0*/  BSSY B1, `(.L_x_30) ;  /* 0x000000e000017945 */ /* 0x000fe20003800000 */
[----:B------:R-:W-:Y:S01]  /*5ad0*/  ISETP.LT.OR P3, PT, R0, 0x1, !P2 ;  /* 0x000000010000780c */ /* 0x000fe20005761670 */
[----:B------:R-:W-:Y:S01]  /*5ae0*/  UIMAD UR4, UR47, UR7, UR4 ;  /* 0x000000072f0472a4 */ /* 0x000fe2000f8e0204 */
[----:B------:R-:W1:Y:S01]  /*5af0*/  LDC.64 R8, c[0x0][0x5a8] ;  /* 0x00016a00ff087b82 */ /* 0x000e620000000a00 */
[----:B------:R-:W-:-:S04]  /*5b00*/  IMAD.WIDE.U32 R20, R5, UR47, R20 ;  /* 0x0000002f05147c25 */ /* 0x000fc8000f8e0014 */
[----:B------:R-:W-:Y:S02]  /*5b10*/  VIADD R15, R21, UR4 ;  /* 0x00000004150f7c36 */ /* 0x000fe40008000000 */
[----:B------:R-:W-:Y:S02]  /*5b20*/  IMAD.MOV.U32 R14, RZ, RZ, R20 ;  /* 0x000000ffff0e7224 */ /* 0x000fe400078e0014 */
[----:B0-----:R-:W-:Y:S02]  /*5b30*/  IMAD R6, R10, UR9, RZ ;  /* 0x000000090a067c24 */ /* 0x001fe4000f8e02ff */
[----:B------:R-:W-:-:S04]  /*5b40*/  IMAD.WIDE.U32 R4, R193, R10, R14 ;  /* 0x0000000ac1047225 */ /* 0x000fc800078e000e */
[----:B------:R-:W-:Y:S01]  /*5b50*/  IMAD R201, R193, R11, R6 ;  /* 0x0000000bc1c97224 */ /* 0x000fe200078e0206 */
[----:B-1----:R-:W-:-:S04]  /*5b60*/  IADD3 R6, P0, R4, R8, RZ ;  /* 0x0000000804067210 */ /* 0x002fc80007f1e0ff */
[----:B------:R-:W-:Y:S01]  /*5b70*/  IADD3.X R7, R9, R5, R201, P0, !PT ;  /* 0x0000000509077210 */ /* 0x000fe200007fe4c9 */
[----:B------:R-:W-:Y:S08]  /*5b80*/  @P3 BRA `(.L_x_31) ;  /* 0x0000000000043947 */ /* 0x000ff00003800000 */
[----:B--2---:R0:W5:Y:S02]  /*5b90*/  LDG.E.U8 R23, desc[UR50][R6.64] ;  /* 0x0000003206177981 */ /* 0x004164000c1e1100 */
.L_x_31:
[----:B------:R-:W-:Y:S05]  /*5ba0*/  BSYNC B1 ;  /* 0x0000000000017941 */ /* 0x000fea0003800000 */
.L_x_30:
[----:B-----5:R-:W-:Y:S01]  /*5bb0*/  LOP3.LUT R4, R23, 0xffff, RZ, 0xc0, !PT ;  /* 0x0000ffff17047812 */ /* 0x020fe200078ec0ff */
[----:B------:R-:W-:Y:S01]  /*5bc0*/  ULDC.64 UR4, c[0x0][0x5c0] ;  /* 0x0001700000047ab9 */ /* 0x000fe20000000a00 */
[----:B------:R-:W-:Y:S01]  /*5bd0*/  ISETP.LT.OR P5, PT, R0, 0x2, !P2 ;  /* 0x000000020000780c */ /* 0x000fe200057a1670 */
[----:B------:R-:W-:Y:S01]  /*5be0*/  IMAD.SHL.U32 R194, R10, 0x8, RZ ;  /* 0x000000080ac27824 */ /* 0x000fe200078e00ff */
[----:B------:R-:W-:Y:S01]  /*5bf0*/  PRMT R5, R4, 0x8880, RZ ;  /* 0x0000888004057816 */ /* 0x000fe200000000ff */
[----:B------:R-:W-:Y:S01]  /*5c00*/  BSSY B1, `(.L_x_32) ;  /* 0x0000011000017945 */ /* 0x000fe20003800000 */
[----:B------:R-:W-:Y:S02]  /*5c10*/  IADD3 R4, P4, R12, UR4, RZ ;  /* 0x000000040c047c10 */ /* 0x000fe4000ff9e0ff */
[----:B------:R-:W-:Y:S01]  /*5c20*/  ISETP.GE.AND P6, PT, R3, 0x9, PT ;  /* 0x000000090300780c */ /* 0x000fe20003fc6270 */
[----:B------:R-:W-:Y:S01]  /*5c30*/  IMAD R192, R5, R22, RZ ;  /* 0x0000001605c07224 */ /* 0x000fe200078e02ff */
[----:B------:R-:W-:-:S02]  /*5c40*/  IADD3.X R5, R196, UR5, RZ, P4, !PT ;  /* 0x00000005c4057c10 */ /* 0x000fc4000a7fe4ff */
[----:B------:R-:W-:Y:S01]  /*5c50*/  SHF.L.U64.HI R195, R10, 0x3, R11 ;  /* 0x000000030ac37819 */ /* 0x000fe2000001020b */
[----:B------:R-:W-:Y:S01]  /*5c60*/  @!P3 IMAD R197, R184, R19, R192 ;  /* 0x00000013b8c5b224 */ /* 0x000fe200078e02c0 */
[----:B------:R-:W-:Y:S02]  /*5c70*/  LOP3.LUT R18, R18, 0xfffffffe, RZ, 0xc0, !PT ;  /* 0xfffffffe12127812 */ /* 0x000fe400078ec0ff */
[C---:B------:R-:W-:Y:S01]  /*5c80*/  ISETP.LT.OR P0, PT, R0.reuse, 0x1, !P6 ;  /* 0x000000010000780c */ /* 0x040fe20007701670 */
[----:B------:R-:W-:Y:S01]  /*5c90*/  IMAD.WIDE.U32 R12, R193, R10, R194 ;  /* 0x0000000ac10c7225 */ /* 0x000fe200078e00c2 */
[----:B------:R1:W-:Y:S01]  /*5ca0*/  @!P3 STG.E.U8 desc[UR50][R4.64], R197 ;  /* 0x000000c50400b986 */ /* 0x0003e2000c101132 */
[----:B------:R-:W-:Y:S02]  /*5cb0*/  ISETP.LT.OR P1, PT, R0, 0x2, !P6 ;  /* 0x000000020000780c */ /* 0x000fe40007721670 */
[----:B------:R-:W-:Y:S01]  /*5cc0*/  @P6 LOP3.LUT R18, R18, 0x1, RZ, 0xfc, !PT ;  /* 0x0000000112126812 */ /* 0x000fe200078efcff */
[----:B------:R-:W-:Y:S10]  /*5cd0*/  @P5 BRA `(.L_x_33) ;  /* 0x00000000000c5947 */ /* 0x000ff40003800000 */
[----:B--2---:R-:W1:Y:S02]  /*5ce0*/  LDG.E.U8 R23, desc[UR50][R6.64+0x1] ;  /* 0x0000013206177981 */ /* 0x004e64000c1e1100 */
[----:B-1----:R-:W-:-:S05]  /*5cf0*/  PRMT R197, R23, 0x8880, RZ ;  /* 0x0000888017c57816 */ /* 0x002fca00000000ff */
[----:B------:R-:W-:-:S07]  /*5d00*/  IMAD R192, R197, R22, RZ ;  /* 0x00000016c5c07224 */ /* 0x000fce00078e02ff */
.L_x_33:
[----:B------:R-:W-:Y:S05]  /*5d10*/  BSYNC B1 ;  /* 0x0000000000017941 */ /* 0x000fea0003800000 */
.L_x_32:
[----:B------:R-:W-:Y:S01]  /*5d20*/  @!P5 IMAD R199, R185, R19, R192 ;  /* 0x00000013b9c7d224 */ /* 0x000fe200078e02c0 */
[----:B------:R-:W-:Y:S01]  /*5d30*/  IADD3 R12, P3, P4, R20, R8, R12 ;  /* 0x00000008140c7210 */ /* 0x000fe20007c7e00c */
[----:B------:R-:W-:Y:S01]  /*5d40*/  IMAD.IADD R13, R201, 0x1, R13 ;  /* 0x00000001c90d7824 */ /* 0x000fe200078e020d */
[----:B------:R-:W-:Y:S02]  /*5d50*/  BSSY B1, `(.L_x_34) ;  /* 0x000000c000017945 */ /* 0x000fe40003800000 */
[----:B------:R3:W-:Y:S01]  /*5d60*/  @!P5 STG.E.U8 desc[UR50][R4.64+0x1], R199 ;  /* 0x000001c70400d986 */ /* 0x0007e2000c101132 */
[----:B------:R-:W-:Y:S02]  /*5d70*/  @!P0 IADD3 R184, P5, R4, UR41, RZ ;  /* 0x0000002904b88c10 */ /* 0x000fe4000ffbe0ff */
[----:B------:R-:W-:Y:S02]  /*5d80*/  IADD3.X R13, R15, R9, R13, P3, P4 ;  /* 0x000000090f0d7210 */ /* 0x000fe40001fe840d */
[----:B------:R-:W-:-:S02]  /*5d90*/  @!P0 IADD3.X R185, R5, UR40, RZ, P5, !PT ;  /* 0x0000002805b98c10 */ /* 0x000fc4000affe4ff */
[C---:B------:R-:W-:Y:S02]  /*5da0*/  ISETP.LT.OR P4, PT, R0.reuse, 0x9, !P2 ;  /* 0x000000090000780c */ /* 0x040fe40005781670 */
[----:B------:R-:W-:Y:S02]  /*5db0*/  ISETP.LT.OR P3, PT, R0, 0x9, !P6 ;  /* 0x000000090000780c */ /* 0x000fe40007761670 */
[----:B------:R-:W-:Y:S01]  /*5dc0*/  @!P1 IADD3 R196, P5, R4, UR41, RZ ;  /* 0x0000002904c49c10 */ /* 0x000fe2000ffbe0ff */
[----:B---3--:R-:W-:-:S12]  /*5dd0*/  @P0 BRA `(.L_x_35) ;  /* 0x00000000000c0947 */ /* 0x008fd80003800000 */
[----:B--2---:R-:W2:Y:S02]  /*5de0*/  LDG.E.U8 R23, desc[UR50][R12.64] ;  /* 0x000000320c177981 */ /* 0x004ea4000c1e1100 */
[----:B--2---:R-:W-:-:S05]  /*5df0*/  PRMT R199, R23, 0x8880, RZ ;  /* 0x0000888017c77816 */ /* 0x004fca00000000ff */
[----:B------:R-:W-:-:S07]  /*5e00*/  IMAD R192, R199, R22, RZ ;  /* 0x00000016c7c07224 */ /* 0x000fce00078e02ff */
.L_x_35:
[----:B------:R-:W-:Y:S05]  /*5e10*/  BSYNC B1 ;  /* 0x0000000000017941 */ /* 0x000fea0003800000 */
.L_x_34:
[----:B------:R-:W-:Y:S01]  /*5e20*/  @!P0 IMAD R199, R186, R19, R192 ;  /* 0x00000013bac78224 */ /* 0x000fe200078e02c0 */
[----:B------:R-:W-:Y:S01]  /*5e30*/  BSSY B1, `(.L_x_36) ;  /* 0x0000007000017945 */ /* 0x000fe20003800000 */
[----:B-1----:R-:W-:-:S03]  /*5e40*/  @!P1 IADD3.X R197, R5, UR40, RZ, P5, !PT ;  /* 0x0000002805c59c10 */ /* 0x002fc6000affe4ff */
[----:B------:R1:W-:Y:S01]  /*5e50*/  @!P0 STG.E.U8 desc[UR50][R184.64], R199 ;  /* 0x000000c7b8008986 */ /* 0x0003e2000c101132 */
[----:B------:R-:W-:Y:S05]  /*5e60*/  @P1 BRA `(.L_x_37) ;  /* 0x00000000000c1947 */ /* 0x000fea0003800000 */
[----:B--2---:R-:W1:Y:S02]  /*5e70*/  LDG.E.U8 R23, desc[UR50][R12.64+0x1] ;  /* 0x000001320c177981 */ /* 0x004e64000c1e1100 */
[----:B-1----:R-:W-:-:S05]  /*5e80*/  PRMT R185, R23, 0x8880, RZ ;  /* 0x0000888017b97816 */ /* 0x002fca00000000ff */
[----:B------:R-:W-:-:S07]  /*5e90*/  IMAD R192, R185, R22, RZ ;  /* 0x00000016b9c07224 */ /* 0x000fce00078e02ff */
.L_x_37:
[----:B------:R-:W-:Y:S05]  /*5ea0*/  BSYNC B1 ;  /* 0x0000000000017941 */ /* 0x000fea0003800000 */
.L_x_36:
[----:B------:R-:W-:Y:S01]  /*5eb0*/  @!P1 IMAD R187, R187, R19, R192 ;  /* 0x00000013bbbb9224 */ /* 0x000fe200078e02c0 */
[----:B------:R-:W-:Y:S04]  /*5ec0*/  BSSY B1, `(.L_x_38) ;  /* 0x0000006000017945 */ /* 0x000fe80003800000 */
[----:B------:R3:W-:Y:S01]  /*5ed0*/  @!P1 STG.E.U8 desc[UR50][R196.64+0x1], R187 ;  /* 0x000001bbc4009986 */ /* 0x0007e2000c101132 */
[----:B------:R-:W-:Y:S05]  /*5ee0*/  @P4 BRA `(.L_x_39) ;  /* 0x00000000000c4947 */ /* 0x000fea0003800000 */
[----:B--2---:R-:W1:Y:S02]  /*5ef0*/  LDG.E.U8 R23, desc[UR50][R6.64+0x8] ;  /* 0x0000083206177981 */ /* 0x004e64000c1e1100 */
[----:B-1----:R-:W-:-:S05]  /*5f00*/  PRMT R185, R23, 0x8880, RZ ;  /* 0x0000888017b97816 */ /* 0x002fca00000000ff */
[----:B------:R-:W-:-:S07]  /*5f10*/  IMAD R192, R185, R22, RZ ;  /* 0x00000016b9c07224 */ /* 0x000fce00078e02ff */
.L_x_39:
[----:B------:R-:W-:Y:S05]  /*5f20*/  BSYNC B1 ;  /* 0x0000000000017941 */ /* 0x000fea0003800000 */
.L_x_38:
[----:B-1----:R-:W-:Y:S01]  /*5f30*/  @!P4 IMAD R185, R188, R19, R192 ;  /* 0x00000013bcb9c224 */ /* 0x002fe200078e02c0 */
[----:B------:R-:W-:Y:S01]  /*5f40*/  BSSY B1, `(.L_x_40) ;  /* 0x000000a000017945 */ /* 0x000fe20003800000 */
[----:B------:R-:W-:Y:S02]  /*5f50*/  IADD3 R201, P0, R193, 0x80, RZ ;  /* 0x00000080c1c97810 */ /* 0x000fe40007f1e0ff */
[C---:B------:R-:W-:Y:S01]  /*5f60*/  ISETP.LT.OR P1, PT, R0.reuse, 0xa, !P6 ;  /* 0x0000000a0000780c */ /* 0x040fe20007721670 */
[----:B------:R1:W-:Y:S01]  /*5f70*/  @!P4 STG.E.U8 desc[UR50][R4.64+0x8], R185 ;  /* 0x000008b90400c986 */ /* 0x0003e2000c101132 */
[----:B------:R-:W-:Y:S02]  /*5f80*/  ISETP.LT.OR P4, PT, R0, 0xa, !P2 ;  /* 0x0000000a0000780c */ /* 0x000fe40005781670 */
[----:B------:R-:W-:-:S11]  /*5f90*/  @!P3 IADD3 R186, P5, R4, UR41, RZ ;  /* 0x0000002904babc10 */ /* 0x000fd6000ffbe0ff */
[----:B-1----:R-:W-:Y:S05]  /*5fa0*/  @P4 BRA `(.L_x_41) ;  /* 0x00000000000c4947 */ /* 0x002fea0003800000 */
[----:B--2---:R-:W2:Y:S02]  /*5fb0*/  LDG.E.U8 R23, desc[UR50][R6.64+0x9] ;  /* 0x0000093206177981 */ /* 0x004ea4000c1e1100 */
[----:B--2---:R-:W-:-:S05]  /*5fc0*/  PRMT R185, R23, 0x8880, RZ ;  /* 0x0000888017b97816 */ /* 0x004fca00000000ff */
[----:B------:R-:W-:-:S07]  /*5fd0*/  IMAD R192, R185, R22, RZ ;  /* 0x00000016b9c07224 */ /* 0x000fce00078e02ff */
.L_x_41:
[----:B------:R-:W-:Y:S05]  /*5fe0*/  BSYNC B1 ;  /* 0x0000000000017941 */ /* 0x000fea0003800000 */
.L_x_40:
[----:B------:R-:W-:Y:S01]  /*5ff0*/  @!P4 IMAD R189, R189, R19, R192 ;  /* 0x00000013bdbdc224 */ /* 0x000fe200078e02c0 */
[----:B------:R-:W-:Y:S01]  /*6000*/  BSSY B1, `(.L_x_42) ;  /* 0x0000008000017945 */ /* 0x000fe20003800000 */
[----:B---3--:R-:W-:Y:S01]  /*6010*/  IMAD.X R197, RZ, RZ, UR9, P0 ;  /* 0x00000009ffc57e24 */ /* 0x008fe200080e06ff */
[----:B------:R-:W-:Y:S02]  /*6020*/  @!P3 IADD3.X R187, R5, UR40, RZ, P5, !PT ;  /* 0x0000002805bbbc10 */ /* 0x000fe4000affe4ff */
[----:B------:R1:W-:Y:S01]  /*6030*/  @!P4 STG.E.U8 desc[UR50][R4.64+0x9], R189 ;  /* 0x000009bd0400c986 */ /* 0x0003e2000c101132 */
[----:B------:R-:W-:Y:S05]  /*6040*/  @P3 BRA `(.L_x_43) ;  /* 0x00000000000c3947 */ /* 0x000fea0003800000 */
[----:B--2---:R-:W2:Y:S02]  /*6050*/  LDG.E.U8 R23, desc[UR50][R12.64+0x8] ;  /* 0x000008320c177981 */ /* 0x004ea4000c1e1100 */
[----:B--2---:R-:W-:-:S05]  /*6060*/  PRMT R185, R23, 0x8880, RZ ;  /* 0x0000888017b97816 */ /* 0x004fca00000000ff */
[----:B------:R-:W-:-:S07]  /*6070*/  IMAD R192, R185, R22, RZ ;  /* 0x00000016b9c07224 */ /* 0x000fce00078e02ff */
.L_x_43:
[----:B------:R-:W-:Y:S05]  /*6080*/  BSYNC B1 ;  /* 0x0000000000017941 */ /* 0x000fea0003800000 */
.L_x_42:
[----:B-1----:R-:W-:Y:S01]  /*6090*/  @!P3 IMAD R189, R190, R19, R192 ;  /* 0x00000013bebdb224 */ /* 0x002fe200078e02c0 */
[----:B------:R-:W-:Y:S01]  /*60a0*/  BSSY B1, `(.L_x_44) ;  /* 0x0000008000017945 */ /* 0x000fe20003800000 */
[-C--:B------:R-:W-:Y:S02]  /*60b0*/  IMAD R188, R197, R10.reuse, RZ ;  /* 0x0000000ac5bc7224 */ /* 0x080fe400078e02ff */
[----:B------:R-:W-:Y:S01]  /*60c0*/  IMAD.WIDE.U32 R184, R201, R10, R14 ;  /* 0x0000000ac9b87225 */ /* 0x000fe200078e000e */
[----:B------:R1:W-:Y:S01]  /*60d0*/  @!P3 STG.E.U8 desc[UR50][R186.64+0x8], R189 ;  /* 0x000008bdba00b986 */ /* 0x0003e2000c101132 */
[----:B------:R-:W-:Y:S05]  /*60e0*/  @P1 BRA `(.L_x_45) ;  /* 0x00000000000c1947 */ /* 0x000fea0003800000 */
[----:B--2---:R-:W1:Y:S02]  /*60f0*/  LDG.E.U8 R23, desc[UR50][R12.64+0x9] ;  /* 0x000009320c177981 */ /* 0x004e64000c1e1100 */
[----:B-1----:R-:W-:-:S05]  /*6100*/  PRMT R187, R23, 0x8880, RZ ;  /* 0x0000888017bb7816 */ /* 0x002fca00000000ff */
[----:B------:R-:W-:-:S07]  /*6110*/  IMAD R192, R187, R22, RZ ;  /* 0x00000016bbc07224 */ /* 0x000fce00078e02ff */
.L_x_45:
[----:B------:R-:W-:Y:S05]  /*6120*/  BSYNC B1 ;  /* 0x0000000000017941 */ /* 0x000fea0003800000 */
.L_x_44:
[----:B------:R-:W-:Y:S01]  /*6130*/  @!P1 IADD3 R190, P0, R4, UR41, RZ ;  /* 0x0000002904be9c10 */ /* 0x000fe2000ff1e0ff */
[----:B------:R-:W-:Y:S01]  /*6140*/  @!P1 IMAD R197, R191, R19, R192 ;  /* 0x00000013bfc59224 */ /* 0x000fe200078e02c0 */
[----:B------:R-:W-:Y:S01]  /*6150*/  ISETP.GE.AND P5, PT, R3, 0x81, PT ;  /* 0x000000810300780c */ /* 0x000fe20003fa6270 */
[----:B------:R-:W-:Y:S01]  /*6160*/  IMAD R199, R201, R11, R188 ;  /* 0x0000000bc9c77224 */ /* 0x000fe200078e02bc */
[----:B------:R-:W-:Y:S01]  /*6170*/  @!P1 IADD3.X R191, R5, UR40, RZ, P0, !PT ;  /* 0x0000002805bf9c10 */ /* 0x000fe200087fe4ff */
[----:B------:R-:W-:Y:S01]  /*6180*/  BSSY B1, `(.L_x_46) ;  /* 0x000000e000017945 */ /* 0x000fe20003800000 */
[----:B------:R-:W-:Y:S01]  /*6190*/  ISETP.LT.OR P0, PT, R0, 0x1, !P5 ;  /* 0x000000010000780c */ /* 0x000fe20006f01670 */
[----:B-1----:R-:W-:Y:S01]  /*61a0*/  IMAD.WIDE.U32 R186, R201, R10, R194 ;  /* 0x0000000ac9ba7225 */ /* 0x002fe200078e00c2 */
[----:B------:R-:W-:Y:S01]  /*61b0*/  IADD3 R184, P3, R184, R8, RZ ;  /* 0x00000008b8b87210 */ /* 0x000fe20007f7e0ff */
[----:B------:R1:W-:Y:S01]  /*61c0*/  @!P1 STG.E.U8 desc[UR50][R190.64+0x9], R197 ;  /* 0x000009c5be009986 */ /* 0x0003e2000c101132 */
[----:B------:R-:W-:-:S02]  /*61d0*/  LOP3.LUT R18, R18, 0xfffffffb, RZ, 0xc0, !PT ;  /* 0xfffffffb12127812 */ /* 0x000fc400078ec0ff */
[----:B------:R-:W-:Y:S02]  /*61e0*/  IADD3.X R185, R9, R185, R199, P3, !PT ;  /* 0x000000b909b97210 */ /* 0x000fe40001ffe4c7 */
[----:B------:R-:W-:Y:S02]  /*61f0*/  IADD3 R188, P3, R4, UR39, RZ ;  /* 0x0000002704bc7c10 */ /* 0x000fe4000ff7e0ff */
[----:B------:R-:W-:Y:S02]  /*6200*/  @P5 LOP3.LUT R18, R18, 0x4, RZ, 0xfc, !PT ;  /* 0x0000000412125812 */ /* 0x000fe400078efcff */
[----:B------:R-:W-:Y:S01]  /*6210*/  IADD3.X R189, R5, UR38, RZ, P3, !PT ;  /* 0x0000002605bd7c10 */ /* 0x000fe20009ffe4ff */
[----:B------:R-:W-:Y:S08]  /*6220*/  @P0 BRA `(.L_x_47) ;  /* 0x00000000000c0947 */ /* 0x000ff00003800000 */
[----:B--2---:R-:W1:Y:S02]  /*6230*/  LDG.E.U8 R23, desc[UR50][R184.64] ;  /* 0x00000032b8177981 */ /* 0x004e64000c1e1100 */
[----:B-1----:R-:W-:-:S05]  /*6240*/  PRMT R191, R23, 0x8880, RZ ;  /* 0x0000888017bf7816 */ /* 0x002fca00000000ff */
[----:B------:R-:W-:-:S07]  /*6250*/  IMAD R192, R191, R22, RZ ;  /* 0x00000016bfc07224 */ /* 0x000fce00078e02ff */
.L_x_47:
[----:B------:R-:W-:Y:S05]  /*6260*/  BSYNC B1 ;  /* 0x0000000000017941 */ /* 0x000fea0003800000 */
.L_x_46:
[----:B-1----:R-:W-:Y:S01]  /*6270*/  @!P0 IMAD R191, R176, R19, R192 ;  /* 0x00000013b0bf8224 */ /* 0x002fe200078e02c0 */
[----:B------:R-:W-:Y:S01]  /*6280*/  ISETP.GE.AND P4, PT, R3, 0x89, PT ;  /* 0x000000890300780c */ /* 0x000fe20003f86270 */
[----:B------:R-:W-:Y:S01]  /*6290*/  IMAD.IADD R176, R199, 0x1, R187 ;  /* 0x00000001c7b07824 */ /* 0x000fe200078e02bb */
[----:B------:R-:W-:Y:S01]  /*62a0*/  IADD3 R186, P1, P3, R20, R8, R186 ;  /* 0x0000000814ba7210 */ /* 0x000fe20007b3e0ba */
[----:B------:R-:W-:Y:S01]  /*62b0*/  BSSY B1, `(.L_x_48) ;  /* 0x000000c000017945 */ /* 0x000fe20003800000 */
[----:B------:R1:W-:Y:S01]  /*62c0*/  @!P0 STG.E.U8 desc[UR50][R188.64], R191 ;  /* 0x000000bfbc008986 */ /* 0x0003e2000c101132 */
[----:B------:R-:W-:Y:S02]  /*62d0*/  ISETP.LT.OR P0, PT, R0, 0x2, !P5 ;  /* 0x000000020000780c */ /* 0x000fe40006f01670 */
[----:B------:R-:W-:Y:S02]  /*62e0*/  LOP3.LUT R18, R18, 0xfffffffd, RZ, 0xc0, !PT ;  /* 0xfffffffd12127812 */ /* 0x000fe400078ec0ff */
[----:B------:R-:W-:-:S02]  /*62f0*/  IADD3.X R187, R15, R9, R176, P1, P3 ;  /* 0x000000090fbb7210 */ /* 0x000fc40000fe64b0 */
[----:B------:R-:W-:Y:S02]  /*6300*/  ISETP.LT.OR P1, PT, R0, 0x1, !P4 ;  /* 0x000000010000780c */ /* 0x000fe40006721670 */
[----:B------:R-:W-:Y:S02]  /*6310*/  @P4 LOP3.LUT R18, R18, 0x2, RZ, 0xfc, !PT ;  /* 0x0000000212124812 */ /* 0x000fe400078efcff */
[----:B------:R-:W-:-:S03]  /*6320*/  ISETP.LT.OR P3, PT, R0, 0x2, !P4 ;  /* 0x000000020000780c */ /* 0x000fc60006761670 */
[----:B-1----:R-:W-:Y:S10]  /*6330*/  @P0 BRA `(.L_x_49) ;  /* 0x00000000000c0947 */ /* 0x002ff40003800000 */
[----:B--2---:R-:W2:Y:S02]  /*6340*/  LDG.E.U8 R23, desc[UR50][R184.64+0x1] ;  /* 0x00000132b8177981 */ /* 0x004ea4000c1e1100 */
[----:B--2---:R-:W-:-:S05]  /*6350*/  PRMT R191, R23, 0x8880, RZ ;  /* 0x0000888017bf7816 */ /* 0x004fca00000000ff */
[----:B------:R-:W-:-:S07]  /*6360*/  IMAD R192, R191, R22, RZ ;  /* 0x00000016bfc07224 */ /* 0x000fce00078e02ff */
.L_x_49:
[----:B------:R-:W-:Y:S05]  /*6370*/  BSYNC B1 ;  /* 0x0000000000017941 */ /* 0x000fea0003800000 */
.L_x_48:
[----:B------:R-:W-:Y:S01]  /*6380*/  @!P0 IMAD R197, R177, R19, R192 ;  /* 0x00000013b1c58224 */ /* 0x000fe200078e02c0 */
[----:B------:R-:W-:Y:S04]  /*6390*/  BSSY B1, `(.L_x_50) ;  /* 0x0000009000017945 */ /* 0x000fe80003800000 */
[----:B------:R1:W-:Y:S01]  /*63a0*/  @!P0 STG.E.U8 desc[UR50][R188.64+0x1], R197 ;  /* 0x000001c5bc008986 */ /* 0x0003e2000c101132 */
[----:B------:R-:W-:-:S04]  /*63b0*/  @!P1 IADD3 R176, P0, R188, UR41, RZ ;  /* 0x00000029bcb09c10 */ /* 0x000fc8000ff1e0ff */
[----:B------:R-:W-:Y:S02]  /*63c0*/  @!P1 IADD3.X R177, R189, UR40, RZ, P0, !PT ;  /* 0x00000028bdb19c10 */ /* 0x000fe400087fe4ff */
[----:B------:R-:W-:Y:S01]  /*63d0*/  @!P3 IADD3 R190, P0, R188, UR41, RZ ;  /* 0x00000029bcbebc10 */ /* 0x000fe2000ff1e0ff */
[----:B------:R-:W-:-:S12]  /*63e0*/  @P1 BRA `(.L_x_51) ;  /* 0x00000000000c1947 */ /* 0x000fd80003800000 */
[----:B--2---:R-:W1:Y:S02]  /*63f0*/  LDG.E.U8 R23, desc[UR50][R186.64] ;  /* 0x00000032ba177981 */ /* 0x004e64000c1e1100 */
[----:B-1----:R-:W-:-:S05]  /*6400*/  PRMT R197, R23, 0x8880, RZ ;  /* 0x0000888017c57816 */ /* 0x002fca00000000ff */
[----:B------:R-:W-:-:S07]  /*6410*/  IMAD R192, R197, R22, RZ ;  /* 0x00000016c5c07224 */ /* 0x000fce00078e02ff */
.L_x_51:
[----:B------:R-:W-:Y:S05]  /*6420*/  BSYNC B1 ;  /* 0x0000000000017941 */ /* 0x000fea0003800000 */
.L_x_50:
[----:B-1----:R-:W-:Y:S01]  /*6430*/  @!P1 IMAD R197, R178, R19, R192 ;  /* 0x00000013b2c59224 */ /* 0x002fe200078e02c0 */
[----:B------:R-:W-:Y:S01]  /*6440*/  BSSY B1, `(.L_x_52) ;  /* 0x0000007000017945 */ /* 0x000fe20003800000 */
[----:B------:R-:W-:-:S03]  /*6450*/  @!P3 IADD3.X R191, R189, UR40, RZ, P0, !PT ;  /* 0x00000028bdbfbc10 */ /* 0x000fc600087fe4ff */
[----:B------:R1:W-:Y:S01]  /*6460*/  @!P1 STG.E.U8 desc[UR50][R176.64], R197 ;  /* 0x000000c5b0009986 */ /* 0x0003e2000c101132 */
[----:B------:R-:W-:Y:S05]  /*6470*/  @P3 BRA `(.L_x_53) ;  /* 0x00000000000c3947 */ /* 0x000fea0003800000 */
[----:B--2---:R-:W1:Y:S02]  /*6480*/  LDG.E.U8 R23, desc[UR50][R186.64+0x1] ;  /* 0x00000132ba177981 */ /* 0x004e64000c1e1100 */
[----:B-1----:R-:W-:-:S05]  /*6490*/  PRMT R177, R23, 0x8880, RZ ;  /* 0x0000888017b17816 */ /* 0x002fca00000000ff */
[----:B------:R-:W-:-:S07]  /*64a0*/  IMAD R192, R177, R22, RZ ;  /* 0x00000016b1c07224 */ /* 0x000fce00078e02ff */
.L_x_53:
[----:B------:R-:W-:Y:S05]  /*64b0*/  BSYNC B1 ;  /* 0x0000000000017941 */ /* 0x000fea0003800000 */
.L_x_52:
[C---:B------:R-:W-:Y:S01]  /*64c0*/  ISETP.LT.OR P0, PT, R0.reuse, 0x9, !P5 ;  /* 0x000000090000780c */ /* 0x040fe20006f01670 */
[----:B------:R-:W-:Y:S01]  /*64d0*/  @!P3 IMAD R179, R179, R19, R192 ;  /* 0x00000013b3b3b224 */ /* 0x000fe200078e02c0 */
[----:B------:R-:W-:Y:S01]  /*64e0*/  BSSY B1, `(.L_x_54) ;  /* 0x0000008000017945 */ /* 0x000fe20003800000 */
[----:B------:R-:W-:-:S03]  /*64f0*/  ISETP.LT.OR P1, PT, R0, 0xa, !P5 ;  /* 0x0000000a0000780c */ /* 0x000fc60006f21670 */
[----:B------:R3:W-:Y:S01]  /*6500*/  @!P3 STG.E.U8 desc[UR50][R190.64+0x1], R179 ;  /* 0x000001b3be00b986 */ /* 0x0007e2000c101132 */
[----:B------:R-:W-:-:S06]  /*6510*/  ISETP.LT.OR P3, PT, R0, 0x9, !P4 ;  /* 0x000000090000780c */ /* 0x000fcc0006761670 */
[----:B------:R-:W-:Y:S07]  /*6520*/  @P0 BRA `(.L_x_55) ;  /* 0x00000000000c0947 */ /* 0x000fee0003800000 */
[----:B--2---:R-:W1:Y:S02]  /*6530*/  LDG.E.U8 R23, desc[UR50][R184.64+0x8] ;  /* 0x00000832b8177981 */ /* 0x004e64000c1e1100 */
[----:B-1----:R-:W-:-:S05]  /*6540*/  PRMT R177, R23, 0x8880, RZ ;  /* 0x0000888017b17816 */ /* 0x002fca00000000ff */
[----:B------:R-:W-:-:S07]  /*6550*/  IMAD R192, R177, R22, RZ ;  /* 0x00000016b1c07224 */ /* 0x000fce00078e02ff */
.L_x_55:
[----:B------:R-:W-:Y:S05]  /*6560*/  BSYNC B1 ;  /* 0x0000000000017941 */ /* 0x000fea0003800000 */
.L_x_54:
[----:B---3--:R-:W-:Y:S01]  /*6570*/  @!P0 IMAD R179, R180, R19, R192 ;  /* 0x00000013b4b38224 */ /* 0x008fe200078e02c0 */
[----:B------:R-:W-:Y:S01]  /*6580*/  BSSY B1, `(.L_x_56) ;  /* 0x0000008000017945 */ /* 0x000fe20003800000 */
[----:B-1----:R-:W-:Y:S02]  /*6590*/  IMAD.MOV.U32 R176, RZ, RZ, R188 ;  /* 0x000000ffffb07224 */ /* 0x002fe400078e00bc */
[----:B------:R-:W-:-:S05]  /*65a0*/  IMAD.MOV.U32 R177, RZ, RZ, R189 ;  /* 0x000000ffffb17224 */ /* 0x000fca00078e00bd */
[----:B------:R1:W-:Y:S01]  /*65b0*/  @!P0 STG.E.U8 desc[UR50][R176.64+0x8], R179 ;  /* 0x000008b3b0008986 */ /* 0x0003e2000c101132 */
[----:B------:R-:W-:Y:S05]  /*65c0*/  @P1 BRA `(.L_x_57) ;  /* 0x00000000000c1947 */ /* 0x000fea0003800000 */
[----:B--2---:R-:W1:Y:S02]  /*65d0*/  LDG.E.U8 R23, desc[UR50][R184.64+0x9] ;  /* 0x00000932b8177981 */ /* 0x004e64000c1e1100 */
[----:B-1----:R-:W-:-:S05]  /*65e0*/  PRMT R179, R23, 0x8880, RZ ;  /* 0x0000888017b37816 */ /* 0x002fca00000000ff */
[----:B------:R-:W-:-:S07]  /*65f0*/  IMAD R192, R179, R22, RZ ;  /* 0x00000016b3c07224 */ /* 0x000fce00078e02ff */
.L_x_57:
[----:B------:R-:W-:Y:S05]  /*6600*/  BSYNC B1 ;  /* 0x0000000000017941 */ /* 0x000fea0003800000 */
.L_x_56:
[----:B------:R-:W-:Y:S01]  /*6610*/  @!P1 IMAD R181, R181, R19, R192 ;  /* 0x00000013b5b59224 */ /* 0x000fe200078e02c0 */
[----:B------:R-:W-:Y:S01]  /*6620*/  @!P3 IADD3 R178, P0, R188, UR41, RZ ;  /* 0x00000029bcb2bc10 */ /* 0x000fe2000ff1e0ff */
[----:B------:R-:W-:Y:S03]  /*6630*/  BSSY B1, `(.L_x_58) ;  /* 0x0000009000017945 */ /* 0x000fe60003800000 */
[----:B------:R3:W-:Y:S01]  /*6640*/  @!P1 STG.E.U8 desc[UR50][R176.64+0x9], R181 ;  /* 0x000009b5b0009986 */ /* 0x0007e2000c101132 */
[----:B-1----:R-:W-:Y:S02]  /*6650*/  @!P3 IADD3.X R179, R189, UR40, RZ, P0, !PT ;  /* 0x00000028bdb3bc10 */ /* 0x002fe400087fe4ff */
[----:B------:R-:W-:Y:S02]  /*6660*/  IADD3 R193, P1, R193, 0x100, RZ ;  /* 0x00000100c1c17810 */ /* 0x000fe40007f3e0ff */
[----:B------:R-:W-:Y:S01]  /*6670*/  ISETP.LT.OR P0, PT, R0, 0xa, !P4 ;  /* 0x0000000a0000780c */ /* 0x000fe20006701670 */
[----:B------:R-:W-:-:S12]  /*6680*/  @P3 BRA `(.L_x_59) ;  /* 0x00000000000c3947 */ /* 0x000fd80003800000 */
[----:B--2---:R-:W3:Y:S02]  /*6690*/  LDG.E.U8 R23, desc[UR50][R186.64+0x8] ;  /* 0x00000832ba177981 */ /* 0x004ee4000c1e1100 */
[----:B---3--:R-:W-:-:S05]  /*66a0*/  PRMT R181, R23, 0x8880, RZ ;  /* 0x0000888017b57816 */ /* 0x008fca00000000ff */
[----:B------:R-:W-:-:S07]  /*66b0*/  IMAD R192, R181, R22, RZ ;  /* 0x00000016b5c07224 */ /* 0x000fce00078e02ff */
.L_x_59:
[----:B------:R-:W-:Y:S05]  /*66c0*/  BSYNC B1 ;  /* 0x0000000000017941 */ /* 0x000fea0003800000 */
.L_x_58:
[----:B------:R-:W-:Y:S01]  /*66d0*/  @!P3 IMAD R189, R182, R19, R192 ;  /* 0x00000013b6bdb224 */ /* 0x000fe200078e02c0 */
[----:B------:R-:W-:Y:S01]  /*66e0*/  BSSY B1, `(.L_x_60) ;  /* 0x0000011000017945 */ /* 0x000fe20003800000 */
[----:B------:R-:W-:Y:S02]  /*66f0*/  IMAD.X R21, RZ, RZ, UR9, P1 ;  /* 0x00000009ff157e24 */ /* 0x000fe400088e06ff */
[----:B---3--:R-:W-:Y:S01]  /*6700*/  IMAD.U32 R181, RZ, RZ, UR41 ;  /* 0x00000029ffb57e24 */ /* 0x008fe2000f8e00ff */
[----:B------:R1:W-:Y:S01]  /*6710*/  @!P3 STG.E.U8 desc[UR50][R178.64+0x8], R189 ;  /* 0x000008bdb200b986 */ /* 0x0003e2000c101132 */
[-C--:B------:R-:W-:Y:S02]  /*6720*/  IMAD R182, R21, R10.reuse, RZ ;  /* 0x0000000a15b67224 */ /* 0x080fe400078e02ff */
[----:B------:R-:W-:Y:S01]  /*6730*/  IMAD.U32 R197, RZ, RZ, UR40 ;  /* 0x00000028ffc57e24 */ /* 0x000fe2000f8e00ff */
[----:B------:R-:W-:Y:S01]  /*6740*/  @!P0 IADD3 R180, P1, P3, R181, UR39, R4 ;  /* 0x00000027b5b48c10 */ /* 0x000fe2000fb3e004 */
[----:B------:R-:W-:-:S03]  /*6750*/  IMAD.WIDE.U32 R194, R193, R10, R194 ;  /* 0x0000000ac1c27225 */ /* 0x000fc600078e00c2 */
[----:B------:R-:W-:Y:S01]  /*6760*/  @!P0 IADD3.X R181, R197, UR38, R5, P1, P3 ;  /* 0x00000026c5b58c10 */ /* 0x000fe20008fe6405 */
[C---:B------:R-:W-:Y:S01]  /*6770*/  IMAD R191, R193.reuse, R11, R182 ;  /* 0x0000000bc1bf7224 */ /* 0x040fe200078e02b6 */
[----:B------:R-:W-:Y:S01]  /*6780*/  IADD3 R20, P1, P3, R20, R8, R194 ;  /* 0x0000000814147210 */ /* 0x000fe20007b3e0c2 */
[----:B------:R-:W-:-:S04]  /*6790*/  IMAD.WIDE.U32 R10, R193, R10, R14 ;  /* 0x0000000ac10a7225 */ /* 0x000fc800078e000e */
[----:B------:R-:W-:Y:S01]  /*67a0*/  IMAD.IADD R194, R191, 0x1, R195 ;  /* 0x00000001bfc27824 */ /* 0x000fe200078e02c3 */
[----:B-1----:R-:W-:Y:S07]  /*67b0*/  @P0 BRA `(.L_x_61) ;  /* 0x00000000000c0947 */ /* 0x002fee0003800000 */
[----:B--2---:R-:W2:Y:S02]  /*67c0*/  LDG.E.U8 R23, desc[UR50][R186.64+0x9] ;  /* 0x00000932ba177981 */ /* 0x004ea4000c1e1100 */
[----:B--2---:R-:W-:-:S05]  /*67d0*/  PRMT R179, R23, 0x8880, RZ ;  /* 0x0000888017b37816 */ /* 0x004fca00000000ff */
[----:B------:R-:W-:-:S07]  /*67e0*/  IMAD R192, R179, R22, RZ ;  /* 0x00000016b3c07224 */ /* 0x000fce00078e02ff */
.L_x_61:
[----:B------:R-:W-:Y:S05]  /*67f0*/  BSYNC B1 ;  /* 0x0000000000017941 */ /* 0x000fea0003800000 */
.L_x_60:
[----:B------:R-:W-:Y:S01]  /*6800*/  @!P0 IMAD R183, R183, R19, R192 ;  /* 0x00000013b7b78224 */ /* 0x000fe200078e02c0 */
[----:B------:R-:W-:Y:S01]  /*6810*/  IADD3.X R21, R15, R9, R194, P1, P3 ;  /* 0x000000090f157210 */ /* 0x000fe20000fe64c2 */
[----:B------:R-:W-:Y:S01]  /*6820*/  BSSY B1, `(.L_x_62) ;  /* 0x000000c000017945 */ /* 0x000fe20003800000 */
[----:B------:R-:W-:Y:S02]  /*6830*/  ISETP.GE.AND P1, PT, R3, 0x101, PT ;  /* 0x000001010300780c */ /* 0x000fe40003f26270 */
[----:B------:R1:W-:Y:S01]  /*6840*/  @!P0 STG.E.U8 desc[UR50][R180.64+0x9], R183 ;  /* 0x000009b7b4008986 */ /* 0x0003e2000c101132 */
[----:B------:R-:W-:Y:S02]  /*6850*/  IADD3 R8, P3, R10, R8, RZ ;  /* 0x000000080a087210 */ /* 0x000fe40007f7e0ff */
[----:B------:R-:W-:Y:S02]  /*6860*/  ISETP.LT.OR P0, PT, R0, 0x1, !P1 ;  /* 0x000000010000780c */ /* 0x000fe40004f01670 */
[----:B------:R-:W-:-:S02]  /*6870*/  IADD3.X R9, R9, R11, R191, P3, !PT ;  /* 0x0000000b09097210 */ /* 0x000fc40001ffe4bf */
[----:B------:R-:W-:-:S04]  /*6880*/  IADD3 R10, P3, R4, UR43, RZ ;  /* 0x0000002b040a7c10 */ /* 0x000fc8000ff7e0ff */
[----:B------:R-:W-:-:S05]  /*6890*/  IADD3.X R11, R5, UR42, RZ, P3, !PT ;  /* 0x0000002a050b7c10 */ /* 0x000fca0009ffe4ff */
[----:B-1----:R-:W-:Y:S05]  /*68a0*/  @P0 BRA `(.L_x_63) ;  /* 0x00000000000c0947 */ /* 0x002fea0003800000 */
[----:B--2---:R-:W2:Y:S02]  /*68b0*/  LDG.E.U8 R23, desc[UR50][R8.64] ;  /* 0x0000003208177981 */ /* 0x004ea4000c1e1100 */
[----:B--2---:R-:W-:-:S05]  /*68c0*/  PRMT R15, R23, 0x8880, RZ ;  /* 0x00008880170f7816 */ /* 0x004fca00000000ff */
[----:B------:R-:W-:-:S07]  /*68d0*/  IMAD R192, R15, R22, RZ ;  /* 0x000000160fc07224 */ /* 0x000fce00078e02ff */
.L_x_63:
[----:B------:R-:W-:Y:S05]  /*68e0*/  BSYNC B1 ;  /* 0x0000000000017941 */ /* 0x000fea0003800000 */
.L_x_62:
[----:B------:R-:W-:Y:S01]  /*68f0*/  ISETP.LT.OR P4, PT, R0, 0x2, !P1 ;  /* 0x000000020000780c */ /* 0x000fe20004f81670 */
[----:B------:R-:W-:Y:S01]  /*6900*/  @!P0 IMAD R15, R168, R19, R192 ;  /* 0x00000013a80f8224 */ /* 0x000fe200078e02c0 */
[----:B------:R-:W-:Y:S04]  /*6910*/  BSSY B1, `(.L_x_64) ;  /* 0x0000007000017945 */ /* 0x000fe80003800000 */
[----:B------:R1:W-:Y:S01]  /*6920*/  @!P0 STG.E.U8 desc[UR50][R10.64], R15 ;  /* 0x0000000f0a008986 */ /* 0x0003e2000c101132 */
[----:B------:R-:W-:-:S06]  /*6930*/  ISETP.GE.AND P0, PT, R3, 0x109, PT ;  /* 0x000001090300780c */ /* 0x000fcc0003f06270 */
[----:B------:R-:W-:Y:S07]  /*6940*/  @P4 BRA `(.L_x_65) ;  /* 0x00000000000c4947 */ /* 0x000fee0003800000 */
[----:B--2---:R-:W2:Y:S02]  /*6950*/  LDG.E.U8 R23, desc[UR50][R8.64+0x1] ;  /* 0x0000013208177981 */ /* 0x004ea4000c1e1100 */
[----:B--2---:R-:W-:-:S05]  /*6960*/  PRMT R3, R23, 0x8880, RZ ;  /* 0x0000888017037816 */ /* 0x004fca00000000ff */
[----:B------:R-:W-:-:S07]  /*6970*/  IMAD R192, R3, R22, RZ ;  /* 0x0000001603c07224 */ /* 0x000fce00078e02ff */
.L_x_65:
[----:B------:R-:W-:Y:S05]  /*6980*/  BSYNC B1 ;  /* 0x0000000000017941 */ /* 0x000fea0003800000 */
.L_x_64:
[----:B------:R-:W-:Y:S01]  /*6990*/  @!P4 IMAD R169, R169, R19, R192 ;  /* 0x00000013a9a9c224 */ /* 0x000fe200078e02c0 */
[----:B------:R-:W-:Y:S01]  /*69a0*/  ISETP.LT.OR P3, PT, R0, 0x1, !P0 ;  /* 0x000000010000780c */ /* 0x000fe20004761670 */
[----:B------:R-:W-:Y:S03]  /*69b0*/  BSSY B1, `(.L_x_66) ;  /* 0x0000008000017945 */ /* 0x000fe60003800000 */
[----:B------:R3:W-:Y:S09]  /*69c0*/  @!P4 STG.E.U8 desc[UR50][R10.64+0x1], R169 ;  /* 0x000001a90a00c986 */ /* 0x0007f2000c101132 */
[----:B------:R-:W-:-:S04]  /*69d0*/  @!P3 IADD3 R14, P5, R10, UR41, RZ ;  /* 0x000000290a0ebc10 */ /* 0x000fc8000ffbe0ff */
[----:B-1----:R-:W-:Y:S01]  /*69e0*/  @!P3 IADD3.X R15, R11, UR40, RZ, P5, !PT ;  /* 0x000000280b0fbc10 */ /* 0x002fe2000affe4ff */
[----:B---3--:R-:W-:Y:S08]  /*69f0*/  @P3 BRA `(.L_x_67) ;  /* 0x00000000000c3947 */ /* 0x008ff00003800000 */
[----:B--2---:R-:W2:Y:S02]  /*6a00*/  LDG.E.U8 R23, desc[UR50][R20.64] ;  /* 0x0000003214177981 */ /* 0x004ea4000c1e1100 */
[----:B--2---:R-:W-:-:S05]  /*6a10*/  PRMT R3, R23, 0x8880, RZ ;  /* 0x0000888017037816 */ /* 0x004fca00000000ff */
[----:B------:R-:W-:-:S07]  /*6a20*/  IMAD R192, R3, R22, RZ ;  /* 0x0000001603c07224 */ /* 0x000fce00078e02ff */
.L_x_67:
[----:B------:R-:W-:Y:S05]  /*6a30*/  BSYNC B1 ;  /* 0x0000000000017941 */ /* 0x000fea0003800000 */
.L_x_66:
[----:B------:R-:W-:Y:S01]  /*6a40*/  @!P3 IMAD R3, R170, R19, R192 ;  /* 0x00000013aa03b224 */ /* 0x000fe200078e02c0 */
[----:B------:R-:W-:Y:S01]  /*6a50*/  ISETP.LT.OR P4, PT, R0, 0x2, !P0 ;  /* 0x000000020000780c */ /* 0x000fe20004781670 */
[----:B------:R-:W-:Y:S03]  /*6a60*/  BSSY B1, `(.L_x_68) ;  /* 0x0000008000017945 */ /* 0x000fe60003800000 */
[----:B------:R1:W-:Y:S09]  /*6a70*/  @!P3 STG.E.U8 desc[UR50][R14.64], R3 ;  /* 0x000000030e00b986 */ /* 0x0003f2000c101132 */
[----:B------:R-:W-:-:S04]  /*6a80*/  @!P4 IADD3 R168, P5, R10, UR41, RZ ;  /* 0x000000290aa8cc10 */ /* 0x000fc8000ffbe0ff */
[----:B------:R-:W-:Y:S01]  /*6a90*/  @!P4 IADD3.X R169, R11, UR40, RZ, P5, !PT ;  /* 0x000000280ba9cc10 */ /* 0x000fe2000affe4ff */
[----:B-1----:R-:W-:Y:S08]  /*6aa0*/  @P4 BRA `(.L_x_69) ;  /* 0x00000000000c4947 */ /* 0x002ff00003800000 */
[----:B--2---:R-:W2:Y:S02]  /*6ab0*/  LDG.E.U8 R23, desc[UR50][R20.64+0x1] ;  /* 0x0000013214177981 */ /* 0x004ea4000c1e1100 */
[----:B--2---:R-:W-:-:S05]  /*6ac0*/  PRMT R3, R23, 0x8880, RZ ;  /* 0x0000888017037816 */ /* 0x004fca00000000ff */
[----:B------:R-:W-:-:S07]  /*6ad0*/  IMAD R192, R3, R22, RZ ;  /* 0x0000001603c07224 */ /* 0x000fce00078e02ff */
.L_x_69:
[----:B------:R-:W-:Y:S05]  /*6ae0*/  BSYNC B1 ;  /* 0x0000000000017941 */ /* 0x000fea0003800000 */
.L_x_68:
[----:B------:R-:W-:Y:S01]  /*6af0*/  @!P4 IMAD R171, R171, R19, R192 ;  /* 0x00000013ababc224 */ /* 0x000fe200078e02c0 */
[----:B------:R-:W-:Y:S01]  /*6b00*/  ISETP.LT.OR P3, PT, R0, 0x9, !P1 ;  /* 0x000000090000780c */ /* 0x000fe20004f61670 */
[----:B------:R-:W-:Y:S03]  /*6b10*/  BSSY B1, `(.L_x_70) ;  /* 0x0000006000017945 */ /* 0x000fe60003800000 */
[----:B------:R1:W-:Y:S09]  /*6b20*/  @!P4 STG.E.U8 desc[UR50][R168.64+0x1], R171 ;  /* 0x000001aba800c986 */ /* 0x0003f2000c101132 */
[----:B------:R-:W-:Y:S05]  /*6b30*/  @P3 BRA `(.L_x_71) ;  /* 0x00000000000c3947 */ /* 0x000fea0003800000 */
[----:B--2---:R-:W2:Y:S02]  /*6b40*/  LDG.E.U8 R23, desc[UR50][R8.64+0x8] ;  /* 0x0000083208177981 */ /* 0x004ea4000c1e1100 */
[----:B--2---:R-:W-:-:S05]  /*6b50*/  PRMT R3, R23, 0x8880, RZ ;  /* 0x0000888017037816 */ /* 0x004fca00000000ff */
[----:B------:R-:W-:-:S07]  /*6b60*/  IMAD R192, R3, R22, RZ ;  /* 0x0000001603c07224 */ /* 0x000fce00078e02ff */
.L_x_71:
[----:B------:R-:W-:Y:S05]  /*6b70*/  BSYNC B1 ;  /* 0x0000000000017941 */ /* 0x000fea0003800000 */
.L_x_70:
[----:B------:R-:W-:Y:S01]  /*6b80*/  @!P3 IMAD R3, R172, R19, R192 ;  /* 0x00000013ac03b224 */ /* 0x000fe200078e02c0 */
[----:B------:R-:W-:Y:S04]  /*6b90*/  BSSY B1, `(.L_x_72) ;  /* 0x0000007000017945 */ /* 0x000fe80003800000 */
[----:B------:R3:W-:Y:S01]  /*6ba0*/  @!P3 STG.E.U8 desc[UR50][R10.64+0x8], R3 ;  /* 0x000008030a00b986 */ /* 0x0007e2000c101132 */
[----:B------:R-:W-:-:S13]  /*6bb0*/  ISETP.LT.OR P3, PT, R0, 0xa, !P1 ;  /* 0x0000000a0000780c */ /* 0x000fda0004f61670 */
[----:B---3--:R-:W-:Y:S05]  /*6bc0*/  @P3 BRA `(.L_x_73) ;  /* 0x00000000000c3947 */ /* 0x008fea0003800000 */
[----:B--2---:R-:W2:Y:S02]  /*6bd0*/  LDG.E.U8 R23, desc[UR50][R8.64+0x9] ;  /* 0x0000093208177981 */ /* 0x004ea4000c1e1100 */
[----:B--2---:R-:W-:-:S05]  /*6be0*/  PRMT R3, R23, 0x8880, RZ ;  /* 0x0000888017037816 */ /* 0x004fca00000000ff */
[----:B------:R-:W-:-:S07]  /*6bf0*/  IMAD R192, R3, R22, RZ ;  /* 0x0000001603c07224 */ /* 0x000fce00078e02ff */
.L_x_73:
[----:B------:R-:W-:Y:S05]  /*6c00*/  BSYNC B1 ;  /* 0x0000000000017941 */ /* 0x000fea0003800000 */
.L_x_72:
[----:B------:R-:W-:Y:S01]  /*6c10*/  @!P3 IMAD R173, R173, R19, R192 ;  /* 0x00000013adadb224 */ /* 0x000fe200078e02c0 */
[----:B------:R-:W-:Y:S01]  /*6c20*/  BSSY B1, `(.L_x_74) ;  /* 0x0000009000017945 */ /* 0x000fe20003800000 */
[----:B-1----:R-:W-:Y:S02]  /*6c30*/  IMAD.U32 R169, RZ, RZ, UR41 ;  /* 0x00000029ffa97e24 */ /* 0x002fe4000f8e00ff */
[----:B------:R-:W-:Y:S01]  /*6c40*/  IMAD.U32 R15, RZ, RZ, UR40 ;  /* 0x00000028ff0f7e24 */ /* 0x000fe2000f8e00ff */
[----:B------:R1:W-:Y:S01]  /*6c50*/  @!P3 STG.E.U8 desc[UR50][R10.64+0x9], R173 ;  /* 0x000009ad0a00b986 */ /* 0x0003e2000c101132 */
[----:B------:R-:W-:-:S13]  /*6c60*/  ISETP.LT.OR P3, PT, R0, 0x9, !P0 ;  /* 0x000000090000780c */ /* 0x000fda0004761670 */
[----:B-1----:R-:W-:Y:S05]  /*6c70*/  @P3 BRA `(.L_x_75) ;  /* 0x00000000000c3947 */ /* 0x002fea0003800000 */
[----:B--2---:R-:W2:Y:S02]  /*6c80*/  LDG.E.U8 R23, desc[UR50][R20.64+0x8] ;  /* 0x0000083214177981 */ /* 0x004ea4000c1e1100 */
[----:B--2---:R-:W-:-:S05]  /*6c90*/  PRMT R3, R23, 0x8880, RZ ;  /* 0x0000888017037816 */ /* 0x004fca00000000ff */
[----:B------:R-:W-:-:S07]  /*6ca0*/  IMAD R192, R3, R22, RZ ;  /* 0x0000001603c07224 */ /* 0x000fce00078e02ff */
.L_x_75:
[----:B------:R-:W-:Y:S05]  /*6cb0*/  BSYNC B1 ;  /* 0x0000000000017941 */ /* 0x000fea0003800000 */
.L_x_74:
[----:B------:R-:W-:Y:S01]  /*6cc0*/  ISETP.LT.OR P4, PT, R0, 0xa, !P0 ;  /* 0x0000000a0000780c */ /* 0x000fe20004781670 */
[----:B------:R-:W-:Y:S01]  /*6cd0*/  @!P3 IMAD R3, R174, R19, R192 ;  /* 0x00000013ae03b224 */ /* 0x000fe200078e02c0 */
[----:B------:R-:W-:Y:S11]  /*6ce0*/  BSSY B1, `(.L_x_76) ;  /* 0x000000a000017945 */ /* 0x000ff60003800000 */
[----:B------:R-:W-:-:S04]  /*6cf0*/  @!P4 IADD3 R168, P5, P6, R169, UR43, R4 ;  /* 0x0000002ba9a8cc10 */ /* 0x000fc8000febe004 */
[----:B------:R-:W-:Y:S02]  /*6d00*/  @!P4 IADD3.X R169, R15, UR42, R5, P5, P6 ;  /* 0x0000002a0fa9cc10 */ /* 0x000fe4000afec405 */
[----:B------:R-:W-:-:S04]  /*6d10*/  @!P3 IADD3 R14, P5, R10, UR41, RZ ;  /* 0x000000290a0ebc10 */ /* 0x000fc8000ffbe0ff */
[----:B------:R-:W-:-:S05]  /*6d20*/  @!P3 IADD3.X R15, R11, UR40, RZ, P5, !PT ;  /* 0x000000280b0fbc10 */ /* 0x000fca000affe4ff */
[----:B------:R1:W-:Y:S01]  /*6d30*/  @!P3 STG.E.U8 desc[UR50][R14.64+0x8], R3 ;  /* 0x000008030e00b986 */ /* 0x0003e2000c101132 */
[----:B------:R-:W-:Y:S05]  /*6d40*/  @P4 BRA `(.L_x_77) ;  /* 0x00000000000c4947 */ /* 0x000fea0003800000 */
[----:B--2---:R-:W1:Y:S02]  /*6d50*/  LDG.E.U8 R23, desc[UR50][R20.64+0x9] ;  /* 0x0000093214177981 */ /* 0x004e64000c1e1100 */
[----:B-1----:R-:W-:-:S05]  /*6d60*/  PRMT R3, R23, 0x8880, RZ ;  /* 0x0000888017037816 */ /* 0x002fca00000000ff */
[----:B------:R-:W-:-:S07]  /*6d70*/  IMAD R192, R3, R22, RZ ;  /* 0x0000001603c07224 */ /* 0x000fce00078e02ff */
.L_x_77:
[----:B------:R-:W-:Y:S05]  /*6d80*/  BSYNC B1 ;  /* 0x0000000000017941 */ /* 0x000fea0003800000 */
.L_x_76:
[----:B------:R-:W-:Y:S01]  /*6d90*/  @!P4 IMAD R175, R175, R19, R192 ;  /* 0x00000013afafc224 */ /* 0x000fe200078e02c0 */
[----:B------:R-:W-:Y:S01]  /*6da0*/  ISETP.LT.OR P3, PT, R0, 0x11, !P2 ;  /* 0x000000110000780c */ /* 0x000fe20005761670 */
[----:B------:R-:W-:Y:S03]  /*6db0*/  BSSY B1, `(.L_x_78) ;  /* 0x0000006000017945 */ /* 0x000fe60003800000 */
[----:B------:R3:W-:Y:S09]  /*6dc0*/  @!P4 STG.E.U8 desc[UR50][R168.64+0x9], R175 ;  /* 0x000009afa800c986 */ /* 0x0007f2000c101132 */
[----:B------:R-:W-:Y:S05]  /*6dd0*/  @P3 BRA `(.L_x_79) ;  /* 0x00000000000c3947 */ /* 0x000fea0003800000 */
[----:B--2---:R-:W1:Y:S02]  /*6de0*/  LDG.E.U8 R23, desc[UR50][R6.64+0x10] ;  /* 0x0000103206177981 */ /* 0x004e64000c1e1100 */
[----:B-1----:R-:W-:-:S05]  /*6df0*/  PRMT R3, R23, 0x8880, RZ ;  /* 0x0000888017037816 */ /* 0x002fca00000000ff */
[----:B------:R-:W-:-:S07]  /*6e00*/  IMAD R192, R3, R22, RZ ;  /* 0x0000001603c07224 */ /* 0x000fce00078e02ff */
.L_x_79:
[----:B------:R-:W-:Y:S05]  /*6e10*/  BSYNC B1 ;  /* 0x0000000000017941 */ /* 0x000fea0003800000 */
.L_x_78:
[----:B-1----:R-:W-:Y:S01]  /*6e20*/  @!P3 IMAD R3, R160, R19, R192 ;  /* 0x00000013a003b224 */ /* 0x002fe200078e02c0 */
[----:B------:R-:W-:Y:S01]  /*6e30*/  ISETP.LT.OR P4, PT, R0, 0x12, !P2 ;  /* 0x000000120000780c */ /* 0x000fe20005781670 */
[----:B------:R-:W-:Y:S03]  /*6e40*/  BSSY B1, `(.L_x_80) ;  /* 0x0000006000017945 */ /* 0x000fe60003800000 */
[----:B------:R1:W-:Y:S09]  /*6e50*/  @!P3 STG.E.U8 desc[UR50][R4.64+0x10], R3 ;  /* 0x000010030400b986 */ /* 0x0003f2000c101132 */
[----:B------:R-:W-:Y:S05]  /*6e60*/  @P4 BRA `(.L_x_81) ;  /* 0x00000000000c4947 */ /* 0x000fea0003800000 */
[----:B--2---:R-:W1:Y:S02]  /*6e70*/  LDG.E.U8 R23, desc[UR50][R6.64+0x11] ;  /* 0x0000113206177981 */ /* 0x004e64000c1e1100 */
[----:B-1----:R-:W-:-:S05]  /*6e80*/  PRMT R3, R23, 0x8880, RZ ;  /* 0x0000888017037816 */ /* 0x002fca00000000ff */
[----:B------:R-:W-:-:S07]  /*6e90*/  IMAD R192, R3, R22, RZ ;  /* 0x0000001603c07224 */ /* 0x000fce00078e02ff */
.L_x_81:
[----:B------:R-:W-:Y:S05]  /*6ea0*/  BSYNC B1 ;  /* 0x0000000000017941 */ /* 0x000fea0003800000 */
.L_x_80:
[----:B------:R-:W-:Y:S01]  /*6eb0*/  @!P4 IMAD R161, R161, R19, R192 ;  /* 0x00000013a1a1c224 */ /* 0x000fe200078e02c0 */
[----:B------:R-:W-:Y:S01]  /*6ec0*/  LOP3.LUT P6, RZ, R18, 0x1, RZ, 0xc0, !PT ;  /* 0x0000000112ff7812 */ /* 0x000fe200078cc0ff */
[----:B------:R-:W-:Y:S03]  /*6ed0*/  BSSY B1, `(.L_x_82) ;  /* 0x0000009000017945 */ /* 0x000fe60003800000 */
[----:B------:R4:W-:Y:S01]  /*6ee0*/  @!P4 STG.E.U8 desc[UR50][R4.64+0x11], R161 ;  /* 0x000011a10400c986 */ /* 0x0009e2000c101132 */
[----:B------:R-:W-:-:S13]  /*6ef0*/  ISETP.LT.OR P3, PT, R0, 0x11, !P6 ;  /* 0x000000110000780c */ /* 0x000fda0007761670 */
[----:B------:R-:W-:-:S04]  /*6f00*/  @!P3 IADD3 R14, P5, R4, UR41, RZ ;  /* 0x00000029040ebc10 */ /* 0x000fc8000ffbe0ff */
[----:B------:R-:W-:Y:S01]  /*6f10*/  @!P3 IADD3.X R15, R5, UR40, RZ, P5, !PT ;  /* 0x00000028050fbc10 */ /* 0x000fe2000affe4ff */
[----:B----4-:R-:W-:Y:S08]  /*6f20*/  @P3 BRA `(.L_x_83) ;  /* 0x00000000000c3947 */ /* 0x010ff00003800000 */
[----:B--2---:R-:W1:Y:S02]  /*6f30*/  LDG.E.U8 R23, desc[UR50][R12.64+0x10] ;  /* 0x000010320c177981 */ /* 0x004e64000c1e1100 */
[----:B-1----:R-:W-:-:S05]  /*6f40*/  PRMT R3, R23, 0x8880, RZ ;  /* 0x0000888017037816 */ /* 0x002fca00000000ff */
[----:B------:R-:W-:-:S07]  /*6f50*/  IMAD R192, R3, R22, RZ ;  /* 0x0000001603c07224 */ /* 0x000fce00078e02ff */
.L_x_83:
[----:B------:R-:W-:Y:S05]  /*6f60*/  BSYNC B1 ;  /* 0x0000000000017941 */ /* 0x000fea0003800000 */
.L_x_82:
[----:B-1----:R-:W-:Y:S01]  /*6f70*/  @!P3 IMAD R3, R162, R19, R192 ;  /* 0x00000013a203b224 */ /* 0x002fe200078e02c0 */
        /* <DEDUP_REMOVED lines=9> */
.L_x_85:
[----:B------:R-:W-:Y:S05]  /*7010*/  BSYNC B1 ;  /* 0x0000000000017941 */ /* 0x000fea0003800000 */
.L_x_84:
        /* <DEDUP_REMOVED lines=8> */
.L_x_87:
[----:B------:R-:W-:Y:S05]  /*70a0*/  BSYNC B1 ;  /* 0x0000000000017941 */ /* 0x000fea0003800000 */
.L_x_86:
[----:B------:R-:W-:Y:S01]  /*70b0*/  @!P3 IMAD R3, R164, R19, R192 ;  /* 0x00000013a403b224 */ /* 0x000fe200078e02c0 */
[----:B------:R-:W-:Y:S01]  /*70c0*/  ISETP.LT.OR P4, PT, R0, 0x1a, !P2 ;  /* 0x0000001a0000780c */ /* 0x000fe20005781670 */
[----:B------:R-:W-:Y:S03]  /*70d0*/  BSSY B1, `(.L_x_88) ;  /* 0x0000006000017945 */ /* 0x000fe60003800000 */
[----:B------:R4:W-:Y:S09]  /*70e0*/  @!P3 STG.E.U8 desc[UR50][R4.64+0x18], R3 ;  /* 0x000018030400b986 */ /* 0x0009f2000c101132 */
[----:B------:R-:W-:Y:S05]  /*70f0*/  @P4 BRA `(.L_x_89) ;  /* 0x00000000000c4947 */ /* 0x000fea0003800000 */
[----:B--2---:R-:W4:Y:S02]  /*7100*/  LDG.E.U8 R23, desc[UR50][R6.64+0x19] ;  /* 0x0000193206177981 */ /* 0x004f24000c1e1100 */
[----:B----4-:R-:W-:-:S05]  /*7110*/  PRMT R3, R23, 0x8880, RZ ;  /* 0x0000888017037816 */ /* 0x010fca00000000ff */
[----:B------:R-:W-:-:S07]  /*7120*/  IMAD R192, R3, R22, RZ ;  /* 0x0000001603c07224 */ /* 0x000fce00078e02ff */
.L_x_89:
[----:B------:R-:W-:Y:S05]  /*7130*/  BSYNC B1 ;  /* 0x0000000000017941 */ /* 0x000fea0003800000 */
.L_x_88:
[----:B------:R-:W-:Y:S01]  /*7140*/  @!P4 IMAD R165, R165, R19, R192 ;  /* 0x00000013a5a5c224 */ /* 0x000fe200078e02c0 */
[----:B------:R-:W-:Y:S01]  /*7150*/  ISETP.LT.OR P3, PT, R0, 0x19, !P6 ;  /* 0x000000190000780c */ /* 0x000fe20007761670 */
[----:B------:R-:W-:Y:S03]  /*7160*/  BSSY B1, `(.L_x_90) ;  /* 0x0000008000017945 */ /* 0x000fe60003800000 */
[----:B------:R0:W-:Y:S09]  /*7170*/  @!P4 STG.E.U8 desc[UR50][R4.64+0x19], R165 ;  /* 0x000019a50400c986 */ /* 0x0001f2000c101132 */
[----:B------:R-:W-:-:S04]  /*7180*/  @!P3 IADD3 R14, P5, R4, UR41, RZ ;  /* 0x00000029040ebc10 */ /* 0x000fc8000ffbe0ff */
[----:B------:R-:W-:Y:S01]  /*7190*/  @!P3 IADD3.X R15, R5, UR40, RZ, P5, !PT ;  /* 0x00000028050fbc10 */ /* 0x000fe2000affe4ff */
[----:B0-----:R-:W-:Y:S08]  /*71a0*/  @P3 BRA `(.L_x_91) ;  /* 0x00000000000c3947 */ /* 0x001ff00003800000 */
[----:B--2---:R-:W4:Y:S02]  /*71b0*/  LDG.E.U8 R23, desc[UR50][R12.64+0x18] ;  /* 0x000018320c177981 */ /* 0x004f24000c1e1100 */
[----:B----4-:R-:W-:-:S05]  /*71c0*/  PRMT R3, R23, 0x8880, RZ ;  /* 0x0000888017037816 */ /* 0x010fca00000000ff */
[----:B------:R-:W-:-:S07]  /*71d0*/  IMAD R192, R3, R22, RZ ;  /* 0x0000001603c07224 */ /* 0x000fce00078e02ff */
.L_x_91:
[----:B------:R-:W-:Y:S05]  /*71e0*/  BSYNC B1 ;  /* 0x0000000000017941 */ /* 0x000fea0003800000 */
.L_x_90:
[----:B----4-:R-:W-:Y:S01]  /*71f0*/  @!P3 IMAD R3, R166, R19, R192 ;  /* 0x00000013a603b224 */ /* 0x010fe200078e02c0 */
[----:B------:R-:W-:Y:S01]  /*7200*/  ISETP.LT.OR P4, PT, R0, 0x1a, !P6 ;  /* 0x0000001a0000780c */ /* 0x000fe20007781670 */
[----:B------:R-:W-:Y:S03]  /*7210*/  BSSY B1, `(.L_x_92) ;  /* 0x0000008000017945 */ /* 0x000fe60003800000 */
[----:B------:R0:W-:Y:S09]  /*7220*/  @!P3 STG.E.U8 desc[UR50][R14.64+0x18], R3 ;  /* 0x000018030e00b986 */ /* 0x0001f2000c101132 */
[----:B-1----:R-:W-:-:S04]  /*7230*/  @!P4 IADD3 R160, P5, R4, UR41, RZ ;  /* 0x0000002904a0cc10 */ /* 0x002fc8000ffbe0ff */
[----:B------:R-:W-:Y:S01]  /*7240*/  @!P4 IADD3.X R161, R5, UR40, RZ, P5, !PT ;  /* 0x0000002805a1cc10 */ /* 0x000fe2000affe4ff */
[----:B0-----:R-:W-:Y:S08]  /*7250*/  @P4 BRA `(.L_x_93) ;  /* 0x00000000000c4947 */ /* 0x001ff00003800000 */
[----:B--2---:R-:W2:Y:S02]  /*7260*/  LDG.E.U8 R23, desc[UR50][R12.64+0x19] ;  /* 0x000019320c177981 */ /* 0x004ea4000c1e1100 */
[----:B--2---:R-:W-:-:S05]  /*7270*/  PRMT R3, R23, 0x8880, RZ ;  /* 0x0000888017037816 */ /* 0x004fca00000000ff */
[----:B------:R-:W-:-:S07]  /*7280*/  IMAD R192, R3, R22, RZ ;  /* 0x0000001603c07224 */ /* 0x000fce00078e02ff */
.L_x_93:
[----:B------:R-:W-:Y:S05]  /*7290*/  BSYNC B1 ;  /* 0x0000000000017941 */ /* 0x000fea0003800000 */
.L_x_92:
[----:B------:R-:W-:Y:S01]  /*72a0*/  @!P4 IMAD R167, R167, R19, R192 ;  /* 0x00000013a7a7c224 */ /* 0x000fe200078e02c0 */
[----:B------:R-:W-:Y:S01]  /*72b0*/  LOP3.LUT P5, RZ, R18, 0x4, RZ, 0xc0, !PT ;  /* 0x0000000412ff7812 */ /* 0x000fe200078ac0ff */
[----:B------:R-:W-:Y:S03]  /*72c0*/  BSSY B1, `(.L_x_94) ;  /* 0x0000007000017945 */ /* 0x000fe60003800000 */
[----:B------:R0:W-:Y:S01]  /*72d0*/  @!P4 STG.E.U8 desc[UR50][R160.64+0x19], R167 ;  /* 0x000019a7a000c986 */ /* 0x0001e2000c101132 */
[----:B------:R-:W-:-:S13]  /*72e0*/  ISETP.LT.OR P3, PT, R0, 0x11, !P5 ;  /* 0x000000110000780c */ /* 0x000fda0006f61670 */
[----:B0-----:R-:W-:Y:S05]  /*72f0*/  @P3 BRA `(.L_x_95) ;  /* 0x00000000000c3947 */ /* 0x001fea0003800000 */
[----:B--2---:R-:W2:Y:S02]  /*7300*/  LDG.E.U8 R23, desc[UR50][R184.64+0x10] ;  /* 0x00001032b8177981 */ /* 0x004ea4000c1e1100 */
[----:B--2---:R-:W-:-:S05]  /*7310*/  PRMT R3, R23, 0x8880, RZ ;  /* 0x0000888017037816 */ /* 0x004fca00000000ff */
[----:B------:R-:W-:-:S07]  /*7320*/  IMAD R192, R3, R22, RZ ;  /* 0x0000001603c07224 */ /* 0x000fce00078e02ff */
.L_x_95:
[----:B------:R-:W-:Y:S05]  /*7330*/  BSYNC B1 ;  /* 0x0000000000017941 */ /* 0x000fea0003800000 */
.L_x_94:
[----:B------:R-:W-:Y:S01]  /*7340*/  @!P3 IMAD R3, R152, R19, R192 ;  /* 0x000000139803b224 */ /* 0x000fe200078e02c0 */
[----:B------:R-:W-:Y:S01]  /*7350*/  ISETP.LT.OR P4, PT, R0, 0x12, !P5 ;  /* 0x000000120000780c */ /* 0x000fe20006f81670 */
[----:B------:R-:W-:Y:S01]  /*7360*/  BSSY B1, `(.L_x_96) ;  /* 0x0000008000017945 */ /* 0x000fe20003800000 */
[----:B------:R-:W-:Y:S02]  /*7370*/  IMAD.U32 R15, RZ, RZ, UR41 ;  /* 0x00000029ff0f7e24 */ /* 0x000fe4000f8e00ff */
[----:B------:R0:W-:Y:S01]  /*7380*/  @!P3 STG.E.U8 desc[UR50][R176.64+0x10], R3 ;  /* 0x00001003b000b986 */ /* 0x0001e2000c101132 */
[----:B------:R-:W-:-:S08]  /*7390*/  IMAD.U32 R161, RZ, RZ, UR40 ;  /* 0x00000028ffa17e24 */ /* 0x000fd0000f8e00ff */
[----:B------:R-:W-:Y:S05]  /*73a0*/  @P4 BRA `(.L_x_97) ;  /* 0x00000000000c4947 */ /* 0x000fea0003800000 */
[----:B--2---:R-:W0:Y:S02]  /*73b0*/  LDG.E.U8 R23, desc[UR50][R184.64+0x11] ;  /* 0x00001132b8177981 */ /* 0x004e24000c1e1100 */
[----:B0-----:R-:W-:-:S05]  /*73c0*/  PRMT R3, R23, 0x8880, RZ ;  /* 0x0000888017037816 */ /* 0x001fca00000000ff */
[----:B------:R-:W-:-:S07]  /*73d0*/  IMAD R192, R3, R22, RZ ;  /* 0x0000001603c07224 */ /* 0x000fce00078e02ff */
.L_x_97:
[----:B------:R-:W-:Y:S05]  /*73e0*/  BSYNC B1 ;  /* 0x0000000000017941 */ /* 0x000fea0003800000 */
.L_x_96:
[----:B------:R-:W-:Y:S01]  /*73f0*/  @!P4 IMAD R153, R153, R19, R192 ;  /* 0x000000139999c224 */ /* 0x000fe200078e02c0 */
[----:B------:R-:W-:Y:S01]  /*7400*/  LOP3.LUT P3, RZ, R18, 0x2, RZ, 0xc0, !PT ;  /* 0x0000000212ff7812 */ /* 0x000fe2000786c0ff */
[----:B------:R-:W-:Y:S01]  /*7410*/  BSSY B1, `(.L_x_98) ;  /* 0x000000b000017945 */ /* 0x000fe20003800000 */
[----:B------:R-:W-:Y:S02]  /*7420*/  IMAD.U32 R163, RZ, RZ, UR40 ;  /* 0x00000028ffa37e24 */ /* 0x000fe4000f8e00ff */
[----:B------:R1:W-:Y:S01]  /*7430*/  @!P4 STG.E.U8 desc[UR50][R176.64+0x11], R153 ;  /* 0x00001199b000c986 */ /* 0x0003e2000c101132 */
[----:B------:R-:W-:-:S13]  /*7440*/  ISETP.LT.OR P3, PT, R0, 0x11, !P3 ;  /* 0x000000110000780c */ /* 0x000fda0005f61670 */
[----:B------:R-:W-:-:S04]  /*7450*/  @!P3 IADD3 R14, P5, P6, R15, UR39, R4 ;  /* 0x000000270f0ebc10 */ /* 0x000fc8000febe004 */
[----:B------:R-:W-:Y:S01]  /*7460*/  @!P3 IADD3.X R15, R161, UR38, R5, P5, P6 ;  /* 0x00000026a10fbc10 */ /* 0x000fe2000afec405 */
[----:B------:R-:W-:Y:S01]  /*7470*/  IMAD.U32 R161, RZ, RZ, UR41 ;  /* 0x00000029ffa17e24 */ /* 0x000fe2000f8e00ff */
[----:B-1----:R-:W-:Y:S07]  /*7480*/  @P3 BRA `(.L_x_99) ;  /* 0x00000000000c3947 */ /* 0x002fee0003800000 */
[----:B--2---:R-:W0:Y:S02]  /*7490*/  LDG.E.U8 R23, desc[UR50][R186.64+0x10] ;  /* 0x00001032ba177981 */ /* 0x004e24000c1e1100 */
[----:B0-----:R-:W-:-:S05]  /*74a0*/  PRMT R3, R23, 0x8880, RZ ;  /* 0x0000888017037816 */ /* 0x001fca00000000ff */
[----:B------:R-:W-:-:S07]  /*74b0*/  IMAD R192, R3, R22, RZ ;  /* 0x0000001603c07224 */ /* 0x000fce00078e02ff */
.L_x_99:
[----:B------:R-:W-:Y:S05]  /*74c0*/  BSYNC B1 ;  /* 0x0000000000017941 */ /* 0x000fea0003800000 */
.L_x_98:
[----:B0-----:R-:W-:Y:S01]  /*74d0*/  @!P3 IMAD R3, R154, R19, R192 ;  /* 0x000000139a03b224 */ /* 0x001fe200078e02c0 */
[----:B------:R-:W-:Y:S01]  /*74e0*/  LOP3.LUT P4, RZ, R18, 0x2, RZ, 0xc0, !PT ;  /* 0x0000000212ff7812 */ /* 0x000fe2000788c0ff */
[----:B------:R-:W-:Y:S03]  /*74f0*/  BSSY B1, `(.L_x_100) ;  /* 0x0000009000017945 */ /* 0x000fe60003800000 */
[----:B------:R0:W-:Y:S01]  /*7500*/  @!P3 STG.E.U8 desc[UR50][R14.64+0x10], R3 ;  /* 0x000010030e00b986 */ /* 0x0001e2000c101132 */
[----:B------:R-:W-:-:S13]  /*7510*/  ISETP.LT.OR P4, PT, R0, 0x12, !P4 ;  /* 0x000000120000780c */ /* 0x000fda0006781670 */
[----:B------:R-:W-:-:S04]  /*7520*/  @!P4 IADD3 R152, P5, P6, R161, UR39, R4 ;  /* 0x00000027a198cc10 */ /* 0x000fc8000febe004 */
[----:B------:R-:W-:Y:S01]  /*7530*/  @!P4 IADD3.X R153, R163, UR38, R5, P5, P6 ;  /* 0x00000026a399cc10 */ /* 0x000fe2000afec405 */
[----:B0-----:R-:W-:Y:S08]  /*7540*/  @P4 BRA `(.L_x_101) ;  /* 0x00000000000c4947 */ /* 0x001ff00003800000 */
[----:B--2---:R-:W2:Y:S02]  /*7550*/  LDG.E.U8 R23, desc[UR50][R186.64+0x11] ;  /* 0x00001132ba177981 */ /* 0x004ea4000c1e1100 */
[----:B--2---:R-:W-:-:S05]  /*7560*/  PRMT R3, R23, 0x8880, RZ ;  /* 0x0000888017037816 */ /* 0x004fca00000000ff */
[----:B------:R-:W-:-:S07]  /*7570*/  IMAD R192, R3, R22, RZ ;  /* 0x0000001603c07224 */ /* 0x000fce00078e02ff */
.L_x_101:
[----:B------:R-:W-:Y:S05]  /*7580*/  BSYNC B1 ;  /* 0x0000000000017941 */ /* 0x000fea0003800000 */
.L_x_100:
        /* <DEDUP_REMOVED lines=9> */
.L_x_103:
[----:B------:R-:W-:Y:S05]  /*7620*/  BSYNC B1 ;  /* 0x0000000000017941 */ /* 0x000fea0003800000 */
.L_x_102:
        /* <DEDUP_REMOVED lines=10> */
.L_x_105:
[----:B------:R-:W-:Y:S05]  /*76d0*/  BSYNC B1 ;  /* 0x0000000000017941 */ /* 0x000fea0003800000 */
.L_x_104:
        /* <DEDUP_REMOVED lines=13> */
.L_x_107:
[----:B------:R-:W-:Y:S05]  /*77b0*/  BSYNC B1 ;  /* 0x0000000000017941 */ /* 0x000fea0003800000 */
.L_x_106:
        /* <DEDUP_REMOVED lines=11> */
.L_x_109:
[----:B------:R-:W-:Y:S05]  /*7870*/  BSYNC B1 ;  /* 0x0000000000017941 */ /* 0x000fea0003800000 */
.L_x_108:
        /* <DEDUP_REMOVED lines=8> */
.L_x_111:
[----:B------:R-:W-:Y:S05]  /*7900*/  BSYNC B1 ;  /* 0x0000000000017941 */ /* 0x000fea0003800000 */
.L_x_110:
[----:B------:R-:W-:Y:S01]  /*7910*/  @!P3 IMAD R3, R144, R19, R192 ;  /* 0x000000139003b224 */ /* 0x000fe200078e02c0 */
[----:B------:R-:W-:Y:S01]  /*7920*/  ISETP.LT.OR P4, PT, R0, 0x12, !P1 ;  /* 0x000000120000780c */ /* 0x000fe20004f81670 */
[----:B------:R-:W-:Y:S01]  /*7930*/  BSSY B1, `(.L_x_112) ;  /* 0x0000008000017945 */ /* 0x000fe20003800000 */
[----:B------:R-:W-:Y:S02]  /*7940*/  IMAD.U32 R15, RZ, RZ, UR41 ;  /* 0x00000029ff0f7e24 */ /* 0x000fe4000f8e00ff */
[----:B------:R1:W-:Y:S01]  /*7950*/  @!P3 STG.E.U8 desc[UR50][R10.64+0x10], R3 ;  /* 0x000010030a00b986 */ /* 0x0003e2000c101132 */
[----:B0-----:R-:W-:-:S08]  /*7960*/  IMAD.U32 R153, RZ, RZ, UR40 ;  /* 0x00000028ff997e24 */ /* 0x001fd0000f8e00ff */
[----:B------:R-:W-:Y:S05]  /*7970*/  @P4 BRA `(.L_x_113) ;  /* 0x00000000000c4947 */ /* 0x000fea0003800000 */
[----:B--2---:R-:W1:Y:S02]  /*7980*/  LDG.E.U8 R23, desc[UR50][R8.64+0x11] ;  /* 0x0000113208177981 */ /* 0x004e64000c1e1100 */
[----:B-1----:R-:W-:-:S05]  /*7990*/  PRMT R3, R23, 0x8880, RZ ;  /* 0x0000888017037816 */ /* 0x002fca00000000ff */
[----:B------:R-:W-:-:S07]  /*79a0*/  IMAD R192, R3, R22, RZ ;  /* 0x0000001603c07224 */ /* 0x000fce00078e02ff */
.L_x_113:
[----:B------:R-:W-:Y:S05]  /*79b0*/  BSYNC B1 ;  /* 0x0000000000017941 */ /* 0x000fea0003800000 */
.L_x_112:
[----:B------:R-:W-:Y:S01]  /*79c0*/  @!P4 IMAD R145, R145, R19, R192 ;  /* 0x000000139191c224 */ /* 0x000fe200078e02c0 */
[----:B------:R-:W-:Y:S01]  /*79d0*/  ISETP.LT.OR P3, PT, R0, 0x11, !P0 ;  /* 0x000000110000780c */ /* 0x000fe20004761670 */
[----:B------:R-:W-:Y:S01]  /*79e0*/  BSSY B1, `(.L_x_114) ;  /* 0x000000a000017945 */ /* 0x000fe20003800000 */
[----:B------:R-:W-:Y:S02]  /*79f0*/  IMAD.U32 R155, RZ, RZ, UR40 ;  /* 0x00000028ff9b7e24 */ /* 0x000fe4000f8e00ff */
[----:B------:R0:W-:Y:S09]  /*7a00*/  @!P4 STG.E.U8 desc[UR50][R10.64+0x11], R145 ;  /* 0x000011910a00c986 */ /* 0x0001f2000c101132 */
[----:B------:R-:W-:-:S04]  /*7a10*/  @!P3 IADD3 R14, P5, P6, R15, UR43, R4 ;  /* 0x0000002b0f0ebc10 */ /* 0x000fc8000febe004 */
[----:B------:R-:W-:Y:S01]  /*7a20*/  @!P3 IADD3.X R15, R153, UR42, R5, P5, P6 ;  /* 0x0000002a990fbc10 */ /* 0x000fe2000afec405 */
[----:B------:R-:W-:Y:S01]  /*7a30*/  IMAD.U32 R153, RZ, RZ, UR41 ;  /* 0x00000029ff997e24 */ /* 0x000fe2000f8e00ff */
[----:B0-----:R-:W-:Y:S07]  /*7a40*/  @P3 BRA `(.L_x_115) ;  /* 0x00000000000c3947 */ /* 0x001fee0003800000 */
[----:B--2---:R-:W1:Y:S02]  /*7a50*/  LDG.E.U8 R23, desc[UR50][R20.64+0x10] ;  /* 0x0000103214177981 */ /* 0x004e64000c1e1100 */
[----:B-1----:R-:W-:-:S05]  /*7a60*/  PRMT R3, R23, 0x8880, RZ ;  /* 0x0000888017037816 */ /* 0x002fca00000000ff */
[----:B------:R-:W-:-:S07]  /*7a70*/  IMAD R192, R3, R22, RZ ;  /* 0x0000001603c07224 */ /* 0x000fce00078e02ff */
.L_x_115:
[----:B------:R-:W-:Y:S05]  /*7a80*/  BSYNC B1 ;  /* 0x0000000000017941 */ /* 0x000fea0003800000 */
.L_x_114:
[----:B-1----:R-:W-:Y:S01]  /*7a90*/  @!P3 IMAD R3, R146, R19, R192 ;  /* 0x000000139203b224 */ /* 0x002fe200078e02c0 */
[----:B------:R-:W-:Y:S01]  /*7aa0*/  ISETP.LT.OR P4, PT, R0, 0x12, !P0 ;  /* 0x000000120000780c */ /* 0x000fe20004781670 */
[----:B------:R-:W-:Y:S03]  /*7ab0*/  BSSY B1, `(.L_x_116) ;  /* 0x0000008000017945 */ /* 0x000fe60003800000 */
[----:B------:R0:W-:Y:S09]  /*7ac0*/  @!P3 STG.E.U8 desc[UR50][R14.64+0x10], R3 ;  /* 0x000010030e00b986 */ /* 0x0001f2000c101132 */
[----:B------:R-:W-:-:S04]  /*7ad0*/  @!P4 IADD3 R144, P5, P6, R153, UR43, R4 ;  /* 0x0000002b9990cc10 */ /* 0x000fc8000febe004 */
[----:B------:R-:W-:Y:S01]  /*7ae0*/  @!P4 IADD3.X R145, R155, UR42, R5, P5, P6 ;  /* 0x0000002a9b91cc10 */ /* 0x000fe2000afec405 */
[----:B0-----:R-:W-:Y:S08]  /*7af0*/  @P4 BRA `(.L_x_117) ;  /* 0x00000000000c4947 */ /* 0x001ff00003800000 */
[----:B--2---:R-:W2:Y:S02]  /*7b00*/  LDG.E.U8 R23, desc[UR50][R20.64+0x11] ;  /* 0x0000113214177981 */ /* 0x004ea4000c1e1100 */
[----:B--2---:R-:W-:-:S05]  /*7b10*/  PRMT R3, R23, 0x8880, RZ ;  /* 0x0000888017037816 */ /* 0x004fca00000000ff */
[----:B------:R-:W-:-:S07]  /*7b20*/  IMAD R192, R3, R22, RZ ;  /* 0x0000001603c07224 */ /* 0x000fce00078e02ff */
.L_x_117:
[----:B------:R-:W-:Y:S05]  /*7b30*/  BSYNC B1 ;  /* 0x0000000000017941 */ /* 0x000fea0003800000 */
.L_x_116:
        /* <DEDUP_REMOVED lines=8> */
.L_x_119:
[----:B------:R-:W-:Y:S05]  /*7bc0*/  BSYNC B1 ;  /* 0x0000000000017941 */ /* 0x000fea0003800000 */
.L_x_118:
        /* <DEDUP_REMOVED lines=10> */
.L_x_121:
[----:B------:R-:W-:Y:S05]  /*7c70*/  BSYNC B1 ;  /* 0x0000000000017941 */ /* 0x000fea0003800000 */
.L_x_120:
        /* <DEDUP_REMOVED lines=12> */
.L_x_123:
[----:B------:R-:W-:Y:S05]  /*7d40*/  BSYNC B1 ;  /* 0x0000000000017941 */ /* 0x000fea0003800000 */
.L_x_122:
        /* <DEDUP_REMOVED lines=10> */
.L_x_125:
[----:B------:R-:W-:Y:S05]  /*7df0*/  BSYNC B1 ;  /* 0x0000000000017941 */ /* 0x000fea0003800000 */
.L_x_124:
        /* <DEDUP_REMOVED lines=8> */
.L_x_127:
[----:B------:R-:W-:Y:S05]  /*7e80*/  BSYNC B1 ;  /* 0x0000000000017941 */ /* 0x000fea0003800000 */
.L_x_126:
        /* <DEDUP_REMOVED lines=8> */
.L_x_129:
[----:B------:R-:W-:Y:S05]  /*7f10*/  BSYNC B1 ;  /* 0x0000000000017941 */ /* 0x000fea0003800000 */
.L_x_128:
        /* <DEDUP_REMOVED lines=11> */
.L_x_131:
[----:B------:R-:W-:Y:S05]  /*7fd0*/  BSYNC B1 ;  /* 0x0000000000017941 */ /* 0x000fea0003800000 */
.L_x_130:
        /* <DEDUP_REMOVED lines=10> */
.L_x_133:
[----:B------:R-:W-:Y:S05]  /*8080*/  BSYNC B1 ;  /* 0x0000000000017941 */ /* 0x000fea0003800000 */
.L_x_132:
        /* <DEDUP_REMOVED lines=8> */
.L_x_135:
[----:B------:R-:W-:Y:S05]  /*8110*/  BSYNC B1 ;  /* 0x0000000000017941 */ /* 0x000fea0003800000 */
.L_x_134:
        /* <DEDUP_REMOVED lines=8> */
.L_x_137:
[----:B------:R-:W-:Y:S05]  /*81a0*/  BSYNC B1 ;  /* 0x0000000000017941 */ /* 0x000fea0003800000 */
.L_x_136:
        /* <DEDUP_REMOVED lines=10> */
.L_x_139:
[----:B------:R-:W-:Y:S05]  /*8250*/  BSYNC B1 ;  /* 0x0000000000017941 */ /* 0x000fea0003800000 */
.L_x_138:
        /* <DEDUP_REMOVED lines=10> */
.L_x_141:
[----:B------:R-:W-:Y:S05]  /*8300*/  BSYNC B1 ;  /* 0x0000000000017941 */ /* 0x000fea0003800000 */
.L_x_140:
        /* <DEDUP_REMOVED lines=9> */
.L_x_143:
[----:B------:R-:W-:Y:S05]  /*83a0*/  BSYNC B1 ;  /* 0x0000000000017941 */ /* 0x000fea0003800000 */
.L_x_142:
        /* <DEDUP_REMOVED lines=10> */
.L_x_145:
[----:B------:R-:W-:Y:S05]  /*8450*/  BSYNC B1 ;  /* 0x0000000000017941 */ /* 0x000fea0003800000 */
.L_x_144:
        /* <DEDUP_REMOVED lines=13> */
.L_x_147:
[----:B------:R-:W-:Y:S05]  /*8530*/  BSYNC B1 ;  /* 0x0000000000017941 */ /* 0x000fea0003800000 */
.L_x_146:
        /* <DEDUP_REMOVED lines=11> */
.L_x_149:
[----:B------:R-:W-:Y:S05]  /*85f0*/  BSYNC B1 ;  /* 0x0000000000017941 */ /* 0x000fea0003800000 */
.L_x_148:
        /* <DEDUP_REMOVED lines=9> */
.L_x_151:
[----:B------:R-:W-:Y:S05]  /*8690*/  BSYNC B1 ;  /* 0x0000000000017941 */ /* 0x000fea0003800000 */
.L_x_150:
        /* <DEDUP_REMOVED lines=10> */
.L_x_153:
[----:B------:R-:W-:Y:S05]  /*8740*/  BSYNC B1 ;  /* 0x0000000000017941 */ /* 0x000fea0003800000 */
.L_x_152:
        /* <DEDUP_REMOVED lines=13> */
.L_x_155:
[----:B------:R-:W-:Y:S05]  /*8820*/  BSYNC B1 ;  /* 0x0000000000017941 */ /* 0x000fea0003800000 */
.L_x_154:
        /* <DEDUP_REMOVED lines=11> */
.L_x_157:
[----:B------:R-:W-:Y:S05]  /*88e0*/  BSYNC B1 ;  /* 0x0000000000017941 */ /* 0x000fea0003800000 */
.L_x_156:
        /* <DEDUP_REMOVED lines=8> */
.L_x_159:
[----:B------:R-:W-:Y:S05]  /*8970*/  BSYNC B1 ;  /* 0x0000000000017941 */ /* 0x000fea0003800000 */
.L_x_158:
        /* <DEDUP_REMOVED lines=10> */
.L_x_161:
[----:B------:R-:W-:Y:S05]  /*8a20*/  BSYNC B1 ;  /* 0x0000000000017941 */ /* 0x000fea0003800000 */
.L_x_160:
        /* <DEDUP_REMOVED lines=12> */
.L_x_163:
[----:B------:R-:W-:Y:S05]  /*8af0*/  BSYNC B1 ;  /* 0x0000000000017941 */ /* 0x000fea0003800000 */
.L_x_162:
        /* <DEDUP_REMOVED lines=10> */
.L_x_165:
[----:B------:R-:W-:Y:S05]  /*8ba0*/  BSYNC B1 ;  /* 0x0000000000017941 */ /* 0x000fea0003800000 */
.L_x_164:
        /* <DEDUP_REMOVED lines=8> */
.L_x_167:
[----:B------:R-:W-:Y:S05]  /*8c30*/  BSYNC B1 ;  /* 0x0000000000017941 */ /* 0x000fea0003800000 */
.L_x_166:
        /* <DEDUP_REMOVED lines=10> */
.L_x_169:
[----:B------:R-:W-:Y:S05]  /*8ce0*/  BSYNC B1 ;  /* 0x0000000000017941 */ /* 0x000fea0003800000 */
.L_x_168:
        /* <DEDUP_REMOVED lines=12> */
.L_x_171:
[----:B------:R-:W-:Y:S05]  /*8db0*/  BSYNC B1 ;  /* 0x0000000000017941 */ /* 0x000fea0003800000 */
.L_x_170:
        /* <DEDUP_REMOVED lines=10> */
.L_x_173:
[----:B------:R-:W-:Y:S05]  /*8e60*/  BSYNC B1 ;  /* 0x0000000000017941 */ /* 0x000fea0003800000 */
.L_x_172:
        /* <DEDUP_REMOVED lines=8> */
.L_x_175:
[----:B------:R-:W-:Y:S05]  /*8ef0*/  BSYNC B1 ;  /* 0x0000000000017941 */ /* 0x000fea0003800000 */
.L_x_174:
        /* <DEDUP_REMOVED lines=8> */
.L_x_177:
[----:B------:R-:W-:Y:S05]  /*8f80*/  BSYNC B1 ;  /* 0x0000000000017941 */ /* 0x000fea0003800000 */
.L_x_176:
        /* <DEDUP_REMOVED lines=11> */
.L_x_179:
[----:B------:R-:W-:Y:S05]  /*9040*/  BSYNC B1 ;  /* 0x0000000000017941 */ /* 0x000fea0003800000 */
.L_x_178:
        /* <DEDUP_REMOVED lines=10> */
.L_x_181:
[----:B------:R-:W-:Y:S05]  /*90f0*/  BSYNC B1 ;  /* 0x0000000000017941 */ /* 0x000fea0003800000 */
.L_x_180:
        /* <DEDUP_REMOVED lines=8> */
.L_x_183:
[----:B------:R-:W-:Y:S05]  /*9180*/  BSYNC B1 ;  /* 0x0000000000017941 */ /* 0x000fea0003800000 */
.L_x_182:
        /* <DEDUP_REMOVED lines=8> */
.L_x_185:
[----:B------:R-:W-:Y:S05]  /*9210*/  BSYNC B1 ;  /* 0x0000000000017941 */ /* 0x000fea0003800000 */
.L_x_184:
        /* <DEDUP_REMOVED lines=10> */
.L_x_187:
[----:B------:R-:W-:Y:S05]  /*92c0*/  BSYNC B1 ;  /* 0x0000000000017941 */ /* 0x000fea0003800000 */
.L_x_186:
        /* <DEDUP_REMOVED lines=10> */
.L_x_189:
[----:B------:R-:W-:Y:S05]  /*9370*/  BSYNC B1 ;  /* 0x0000000000017941 */ /* 0x000fea0003800000 */
.L_x_188:
        /* <DEDUP_REMOVED lines=9> */
.L_x_191:
[----:B------:R-:W-:Y:S05]  /*9410*/  BSYNC B1 ;  /* 0x0000000000017941 */ /* 0x000fea0003800000 */
.L_x_190:
        /* <DEDUP_REMOVED lines=10> */
.L_x_193:
[----:B------:R-:W-:Y:S05]  /*94c0*/  BSYNC B1 ;  /* 0x0000000000017941 */ /* 0x000fea0003800000 */
.L_x_192:
        /* <DEDUP_REMOVED lines=13> */
.L_x_195:
[----:B------:R-:W-:Y:S05]  /*95a0*/  BSYNC B1 ;  /* 0x0000000000017941 */ /* 0x000fea0003800000 */
.L_x_194:
        /* <DEDUP_REMOVED lines=11> */
.L_x_197:
[----:B------:R-:W-:Y:S05]  /*9660*/  BSYNC B1 ;  /* 0x0000000000017941 */ /* 0x000fea0003800000 */
.L_x_196:
        /* <DEDUP_REMOVED lines=9> */
.L_x_199:
[----:B------:R-:W-:Y:S05]  /*9700*/  BSYNC B1 ;  /* 0x0000000000017941 */ /* 0x000fea0003800000 */
.L_x_198:
        /* <DEDUP_REMOVED lines=10> */
.L_x_201:
[----:B------:R-:W-:Y:S05]  /*97b0*/  BSYNC B1 ;  /* 0x0000000000017941 */ /* 0x000fea0003800000 */
.L_x_200:
        /* <DEDUP_REMOVED lines=13> */
.L_x_203:
[----:B------:R-:W-:Y:S05]  /*9890*/  BSYNC B1 ;  /* 0x0000000000017941 */ /* 0x000fea0003800000 */
.L_x_202:
        /* <DEDUP_REMOVED lines=11> */
.L_x_205:
[----:B------:R-:W-:Y:S05]  /*9950*/  BSYNC B1 ;  /* 0x0000000000017941 */ /* 0x000fea0003800000 */
.L_x_204:
        /* <DEDUP_REMOVED lines=8> */
.L_x_207:
[----:B------:R-:W-:Y:S05]  /*99e0*/  BSYNC B1 ;  /* 0x0000000000017941 */ /* 0x000fea0003800000 */
.L_x_206:
        /* <DEDUP_REMOVED lines=10> */
.L_x_209:
[----:B------:R-:W-:Y:S05]  /*9a90*/  BSYNC B1 ;  /* 0x0000000000017941 */ /* 0x000fea0003800000 */
.L_x_208:
        /* <DEDUP_REMOVED lines=12> */
.L_x_211:
[----:B------:R-:W-:Y:S05]  /*9b60*/  BSYNC B1 ;  /* 0x0000000000017941 */ /* 0x000fea0003800000 */
.L_x_210:
        /* <DEDUP_REMOVED lines=10> */
.L_x_213:
[----:B------:R-:W-:Y:S05]  /*9c10*/  BSYNC B1 ;  /* 0x0000000000017941 */ /* 0x000fea0003800000 */
.L_x_212:
        /* <DEDUP_REMOVED lines=8> */
.L_x_215:
[----:B------:R-:W-:Y:S05]  /*9ca0*/  BSYNC B1 ;  /* 0x0000000000017941 */ /* 0x000fea0003800000 */
.L_x_214:
        /* <DEDUP_REMOVED lines=10> */
.L_x_217:
[----:B------:R-:W-:Y:S05]  /*9d50*/  BSYNC B1 ;  /* 0x0000000000017941 */ /* 0x000fea0003800000 */
.L_x_216:
        /* <DEDUP_REMOVED lines=12> */
.L_x_219:
[----:B------:R-:W-:Y:S05]  /*9e20*/  BSYNC B1 ;  /* 0x0000000000017941 */ /* 0x000fea0003800000 */
.L_x_218:
        /* <DEDUP_REMOVED lines=10> */
.L_x_221:
[----:B------:R-:W-:Y:S05]  /*9ed0*/  BSYNC B1 ;  /* 0x0000000000017941 */ /* 0x000fea0003800000 */
.L_x_220:
        /* <DEDUP_REMOVED lines=8> */
.L_x_223:
[----:B------:R-:W-:Y:S05]  /*9f60*/  BSYNC B1 ;  /* 0x0000000000017941 */ /* 0x000fea0003800000 */
.L_x_222:
        /* <DEDUP_REMOVED lines=8> */
.L_x_225:
[----:B------:R-:W-:Y:S05]  /*9ff0*/  BSYNC B1 ;  /* 0x0000000000017941 */ /* 0x000fea0003800000 */
.L_x_224:
        /* <DEDUP_REMOVED lines=11> */
.L_x_227:
[----:B------:R-:W-:Y:S05]  /*a0b0*/  BSYNC B1 ;  /* 0x0000000000017941 */ /* 0x000fea0003800000 */
.L_x_226:
        /* <DEDUP_REMOVED lines=10> */
.L_x_229:
[----:B------:R-:W-:Y:S05]  /*a160*/  BSYNC B1 ;  /* 0x0000000000017941 */ /* 0x000fea0003800000 */
.L_x_228:
        /* <DEDUP_REMOVED lines=8> */
.L_x_231:
[----:B------:R-:W-:Y:S05]  /*a1f0*/  BSYNC B1 ;  /* 0x0000000000017941 */ /* 0x000fea0003800000 */
.L_x_230:
        /* <DEDUP_REMOVED lines=8> */
.L_x_233:
[----:B------:R-:W-:Y:S05]  /*a280*/  BSYNC B1 ;  /* 0x0000000000017941 */ /* 0x000fea0003800000 */
.L_x_232:
        /* <DEDUP_REMOVED lines=10> */
.L_x_235:
[----:B------:R-:W-:Y:S05]  /*a330*/  BSYNC B1 ;  /* 0x0000000000017941 */ /* 0x000fea0003800000 */
.L_x_234:
        /* <DEDUP_REMOVED lines=10> */
.L_x_237:
[----:B------:R-:W-:Y:S05]  /*a3e0*/  BSYNC B1 ;  /* 0x0000000000017941 */ /* 0x000fea0003800000 */
.L_x_236:
        /* <DEDUP_REMOVED lines=9> */
.L_x_239:
[----:B------:R-:W-:Y:S05]  /*a480*/  BSYNC B1 ;  /* 0x0000000000017941 */ /* 0x000fea0003800000 */
.L_x_238:
        /* <DEDUP_REMOVED lines=10> */
.L_x_241:
[----:B------:R-:W-:Y:S05]  /*a530*/  BSYNC B1 ;  /* 0x0000000000017941 */ /* 0x000fea0003800000 */
.L_x_240:
        /* <DEDUP_REMOVED lines=13> */
.L_x_243:
[----:B------:R-:W-:Y:S05]  /*a610*/  BSYNC B1 ;  /* 0x0000000000017941 */ /* 0x000fea0003800000 */
.L_x_242:
        /* <DEDUP_REMOVED lines=11> */
.L_x_245:
[----:B------:R-:W-:Y:S05]  /*a6d0*/  BSYNC B1 ;  /* 0x0000000000017941 */ /* 0x000fea0003800000 */
.L_x_244:
        /* <DEDUP_REMOVED lines=9> */
.L_x_247:
[----:B------:R-:W-:Y:S05]  /*a770*/  BSYNC B1 ;  /* 0x0000000000017941 */ /* 0x000fea0003800000 */
.L_x_246:
        /* <DEDUP_REMOVED lines=10> */
.L_x_249:
[----:B------:R-:W-:Y:S05]  /*a820*/  BSYNC B1 ;  /* 0x0000000000017941 */ /* 0x000fea0003800000 */
.L_x_248:
        /* <DEDUP_REMOVED lines=13> */
.L_x_251:
[----:B------:R-:W-:Y:S05]  /*a900*/  BSYNC B1 ;  /* 0x0000000000017941 */ /* 0x000fea0003800000 */
.L_x_250:
        /* <DEDUP_REMOVED lines=11> */
.L_x_253:
[----:B------:R-:W-:Y:S05]  /*a9c0*/  BSYNC B1 ;  /* 0x0000000000017941 */ /* 0x000fea0003800000 */
.L_x_252:
        /* <DEDUP_REMOVED lines=8> */
.L_x_255:
[----:B------:R-:W-:Y:S05]  /*aa50*/  BSYNC B1 ;  /* 0x0000000000017941 */ /* 0x000fea0003800000 */
.L_x_254:
        /* <DEDUP_REMOVED lines=10> */
.L_x_257:
[----:B------:R-:W-:Y:S05]  /*ab00*/  BSYNC B1 ;  /* 0x0000000000017941 */ /* 0x000fea0003800000 */
.L_x_256:
        /* <DEDUP_REMOVED lines=12> */
.L_x_259:
[----:B------:R-:W-:Y:S05]  /*abd0*/  BSYNC B1 ;  /* 0x0000000000017941 */ /* 0x000fea0003800000 */
.L_x_258:
        /* <DEDUP_REMOVED lines=10> */
.L_x_261:
[----:B------:R-:W-:Y:S05]  /*ac80*/  BSYNC B1 ;  /* 0x0000000000017941 */ /* 0x000fea0003800000 */
.L_x_260:
        /* <DEDUP_REMOVED lines=8> */
.L_x_263:
[----:B------:R-:W-:Y:S05]  /*ad10*/  BSYNC B1 ;  /* 0x0000000000017941 */ /* 0x000fea0003800000 */
.L_x_262:
        /* <DEDUP_REMOVED lines=10> */
.L_x_265:
[----:B------:R-:W-:Y:S05]  /*adc0*/  BSYNC B1 ;  /* 0x0000000000017941 */ /* 0x000fea0003800000 */
.L_x_264:
        /* <DEDUP_REMOVED lines=12> */
.L_x_267:
[----:B------:R-:W-:Y:S05]  /*ae90*/  BSYNC B1 ;  /* 0x0000000000017941 */ /* 0x000fea0003800000 */
.L_x_266:
        /* <DEDUP_REMOVED lines=10> */
.L_x_269:
[----:B------:R-:W-:Y:S05]  /*af40*/  BSYNC B1 ;  /* 0x0000000000017941 */ /* 0x000fea0003800000 */
.L_x_268:
        /* <DEDUP_REMOVED lines=8> */
.L_x_271:
[----:B------:R-:W-:Y:S05]  /*afd0*/  BSYNC B1 ;  /* 0x0000000000017941 */ /* 0x000fea0003800000 */
.L_x_270:
        /* <DEDUP_REMOVED lines=8> */
.L_x_273:
[----:B------:R-:W-:Y:S05]  /*b060*/  BSYNC B1 ;  /* 0x0000000000017941 */ /* 0x000fea0003800000 */
.L_x_272:
        /* <DEDUP_REMOVED lines=11> */
.L_x_275:
[----:B------:R-:W-:Y:S05]  /*b120*/  BSYNC B1 ;  /* 0x0000000000017941 */ /* 0x000fea0003800000 */
.L_x_274:
        /* <DEDUP_REMOVED lines=10> */
.L_x_277:
[----:B------:R-:W-:Y:S05]  /*b1d0*/  BSYNC B1 ;  /* 0x0000000000017941 */ /* 0x000fea0003800000 */
.L_x_276:
        /* <DEDUP_REMOVED lines=8> */
.L_x_279:
[----:B------:R-:W-:Y:S05]  /*b260*/  BSYNC B1 ;  /* 0x0000000000017941 */ /* 0x000fea0003800000 */
.L_x_278:
        /* <DEDUP_REMOVED lines=8> */
.L_x_281:
[----:B------:R-:W-:Y:S05]  /*b2f0*/  BSYNC B1 ;  /* 0x0000000000017941 */ /* 0x000fea0003800000 */
.L_x_280:
        /* <DEDUP_REMOVED lines=10> */
.L_x_283:
[----:B------:R-:W-:Y:S05]  /*b3a0*/  BSYNC B1 ;  /* 0x0000000000017941 */ /* 0x000fea0003800000 */
.L_x_282:
        /* <DEDUP_REMOVED lines=10> */
.L_x_285:
[----:B------:R-:W-:Y:S05]  /*b450*/  BSYNC B1 ;  /* 0x0000000000017941 */ /* 0x000fea0003800000 */
.L_x_284:
        /* <DEDUP_REMOVED lines=9> */
.L_x_287:
[----:B------:R-:W-:Y:S05]  /*b4f0*/  BSYNC B1 ;  /* 0x0000000000017941 */ /* 0x000fea0003800000 */
.L_x_286:
        /* <DEDUP_REMOVED lines=10> */
.L_x_289:
[----:B------:R-:W-:Y:S05]  /*b5a0*/  BSYNC B1 ;  /* 0x0000000000017941 */ /* 0x000fea0003800000 */
.L_x_288:
        /* <DEDUP_REMOVED lines=13> */
.L_x_291:
[----:B------:R-:W-:Y:S05]  /*b680*/  BSYNC B1 ;  /* 0x0000000000017941 */ /* 0x000fea0003800000 */
.L_x_290:
        /* <DEDUP_REMOVED lines=11> */
.L_x_293:
[----:B------:R-:W-:Y:S05]  /*b740*/  BSYNC B1 ;  /* 0x0000000000017941 */ /* 0x000fea0003800000 */
.L_x_292:
        /* <DEDUP_REMOVED lines=9> */
.L_x_295:
[----:B------:R-:W-:Y:S05]  /*b7e0*/  BSYNC B1 ;  /* 0x0000000000017941 */ /* 0x000fea0003800000 */
.L_x_294:
        /* <DEDUP_REMOVED lines=10> */
.L_x_297:
[----:B------:R-:W-:Y:S05]  /*b890*/  BSYNC B1 ;  /* 0x0000000000017941 */ /* 0x000fea0003800000 */
.L_x_296:
        /* <DEDUP_REMOVED lines=13> */
.L_x_299:
[----:B------:R-:W-:Y:S05]  /*b970*/  BSYNC B1 ;  /* 0x0000000000017941 */ /* 0x000fea0003800000 */
.L_x_298:
        /* <DEDUP_REMOVED lines=11> */
.L_x_301:
[----:B------:R-:W-:Y:S05]  /*ba30*/  BSYNC B1 ;  /* 0x0000000000017941 */ /* 0x000fea0003800000 */
.L_x_300:
        /* <DEDUP_REMOVED lines=8> */
.L_x_303:
[----:B------:R-:W-:Y:S05]  /*bac0*/  BSYNC B1 ;  /* 0x0000000000017941 */ /* 0x000fea0003800000 */
.L_x_302:
        /* <DEDUP_REMOVED lines=10> */
.L_x_305:
[----:B------:R-:W-:Y:S05]  /*bb70*/  BSYNC B1 ;  /* 0x0000000000017941 */ /* 0x000fea0003800000 */
.L_x_304:
        /* <DEDUP_REMOVED lines=12> */
.L_x_307:
[----:B------:R-:W-:Y:S05]  /*bc40*/  BSYNC B1 ;  /* 0x0000000000017941 */ /* 0x000fea0003800000 */
.L_x_306:
        /* <DEDUP_REMOVED lines=10> */
.L_x_309:
[----:B------:R-:W-:Y:S05]  /*bcf0*/  BSYNC B1 ;  /* 0x0000000000017941 */ /* 0x000fea0003800000 */
.L_x_308:
        /* <DEDUP_REMOVED lines=8> */
.L_x_311:
[----:B------:R-:W-:Y:S05]  /*bd80*/  BSYNC B1 ;  /* 0x0000000000017941 */ /* 0x000fea0003800000 */
.L_x_310:
        /* <DEDUP_REMOVED lines=10> */
.L_x_313:
[----:B------:R-:W-:Y:S05]  /*be30*/  BSYNC B1 ;  /* 0x0000000000017941 */ /* 0x000fea0003800000 */
.L_x_312:
        /* <DEDUP_REMOVED lines=12> */
.L_x_315:
[----:B------:R-:W-:Y:S05]  /*bf00*/  BSYNC B1 ;  /* 0x0000000000017941 */ /* 0x000fea0003800000 */
.L_x_314:
        /* <DEDUP_REMOVED lines=10> */
.L_x_317:
[----:B------:R-:W-:Y:S05]  /*bfb0*/  BSYNC B1 ;  /* 0x0000000000017941 */ /* 0x000fea0003800000 */
.L_x_316:
        /* <DEDUP_REMOVED lines=8> */
.L_x_319:
[----:B------:R-:W-:Y:S05]  /*c040*/  BSYNC B1 ;  /* 0x0000000000017941 */ /* 0x000fea0003800000 */
.L_x_318:
        /* <DEDUP_REMOVED lines=8> */
.L_x_321:
[----:B------:R-:W-:Y:S05]  /*c0d0*/  BSYNC B1 ;  /* 0x0000000000017941 */ /* 0x000fea0003800000 */
.L_x_320:
        /* <DEDUP_REMOVED lines=11> */
.L_x_323:
[----:B------:R-:W-:Y:S05]  /*c190*/  BSYNC B1 ;  /* 0x0000000000017941 */ /* 0x000fea0003800000 */
.L_x_322:
        /* <DEDUP_REMOVED lines=10> */
.L_x_325:
[----:B------:R-:W-:Y:S05]  /*c240*/  BSYNC B1 ;  /* 0x0000000000017941 */ /* 0x000fea0003800000 */
.L_x_324:
[----:B------:R-:W-:Y:S01]  /*c250*/  @!P4 IMAD R43, R43, R19, R192 ;  /* 0x000000132b2bc224 */ /* 0x000fe200078e02c0 */
[----:B------:R-:W-:Y:S01]  /*c260*/  BSSY B1, `(.L_x_326) ;  /* 0x0000009000017945 */ /* 0x000fe20003800000 */
[----:B------:R-:W-:Y:S02]  /*c270*/  IMAD.U32 R15, RZ, RZ, UR41 ;  /* 0x00000029ff0f7e24 */ /* 0x000fe4000f8e00ff */
[----:B0-----:R-:W-:Y:S01]  /*c280*/  IMAD.U32 R49, RZ, RZ, UR40 ;  /* 0x00000028ff317e24 */ /* 0x001fe2000f8e00ff */
[----:B------:R0:W-:Y:S01]  /*c290*/  @!P4 STG.E.U8 desc[UR50][R40.64+0x61], R43 ;  /* 0x0000612b2800c986 */ /* 0x0001e2000c101132 */
[----:B------:R-:W-:-:S13]  /*c2a0*/  ISETP.LT.OR P4, PT, R0, 0x69, !P2 ;  /* 0x000000690000780c */ /* 0x000fda0005781670 */
[----:B0-----:R-:W-:Y:S05]  /*c2b0*/  @P4 BRA `(.L_x_327) ;  /* 0x00000000000c4947 */ /* 0x001fea0003800000 */
[----:B--2---:R-:W2:Y:S02]  /*c2c0*/  LDG.E.U8 R23, desc[UR50][R6.64+0x68] ;  /* 0x0000683206177981 */ /* 0x004ea4000c1e1100 */
[----:B--2---:R-:W-:-:S05]  /*c2d0*/  PRMT R3, R23, 0x8880, RZ ;  /* 0x0000888017037816 */ /* 0x004fca00000000ff */
[----:B------:R-:W-:-:S07]  /*c2e0*/  IMAD R192, R3, R22, RZ ;  /* 0x0000001603c07224 */ /* 0x000fce00078e02ff */
.L_x_327:
[----:B------:R-:W-:Y:S05]  /*c2f0*/  BSYNC B1 ;  /* 0x0000000000017941 */ /* 0x000fea0003800000 */
.L_x_326:
[----:B------:R-:W-:Y:S01]  /*c300*/  @!P4 IMAD R3, R44, R19, R192 ;  /* 0x000000132c03c224 */ /* 0x000fe200078e02c0 */
[----:B------:R-:W-:Y:S01]  /*c310*/  LOP3.LUT P3, RZ, R18, 0x2, RZ, 0xc0, !PT ;  /* 0x0000000212ff7812 */ /* 0x000fe2000786c0ff */
[----:B------:R-:W-:Y:S01]  /*c320*/  BSSY B1, `(.L_x_328) ;  /* 0x000000a000017945 */ /* 0x000fe20003800000 */
[C---:B------:R-:W-:Y:S02]  /*c330*/  ISETP.LT.OR P2, PT, R0.reuse, 0x6a, !P2 ;  /* 0x0000006a0000780c */ /* 0x040fe40005741670 */
        /* <DEDUP_REMOVED lines=8> */
.L_x_329:
[----:B------:R-:W-:Y:S05]  /*c3c0*/  BSYNC B1 ;  /* 0x0000000000017941 */ /* 0x000fea0003800000 */
.L_x_328:
[----:B------:R-:W-:Y:S01]  /*c3d0*/  @!P2 IMAD R45, R45, R19, R192 ;  /* 0x000000132d2da224 */ /* 0x000fe200078e02c0 */
[----:B------:R-:W-:Y:S01]  /*c3e0*/  LOP3.LUT P4, RZ, R18, 0x1, RZ, 0xc0, !PT ;  /* 0x0000000112ff7812 */ /* 0x000fe2000788c0ff */
[----:B------:R-:W-:Y:S01]  /*c3f0*/  BSSY B1, `(.L_x_330) ;  /* 0x0000009000017945 */ /* 0x000fe20003800000 */
[----:B------:R-:W-:Y:S02]  /*c400*/  IMAD.U32 R43, RZ, RZ, UR41 ;  /* 0x00000029ff2b7e24 */ /* 0x000fe4000f8e00ff */
[----:B------:R0:W-:Y:S01]  /*c410*/  @!P2 STG.E.U8 desc[UR50][R4.64+0x69], R45 ;  /* 0x0000692d0400a986 */ /* 0x0001e2000c101132 */
[----:B------:R-:W-:Y:S01]  /*c420*/  ISETP.LT.OR P2, PT, R0, 0x69, !P4 ;  /* 0x000000690000780c */ /* 0x000fe20006741670 */
[----:B------:R-:W-:-:S12]  /*c430*/  IMAD.U32 R7, RZ, RZ, UR40 ;  /* 0x00000028ff077e24 */ /* 0x000fd8000f8e00ff */
[----:B0-----:R-:W-:Y:S05]  /*c440*/  @P2 BRA `(.L_x_331) ;  /* 0x00000000000c2947 */ /* 0x001fea0003800000 */
[----:B--2---:R-:W2:Y:S02]  /*c450*/  LDG.E.U8 R23, desc[UR50][R12.64+0x68] ;  /* 0x000068320c177981 */ /* 0x004ea4000c1e1100 */
[----:B--2---:R-:W-:-:S05]  /*c460*/  PRMT R3, R23, 0x8880, RZ ;  /* 0x0000888017037816 */ /* 0x004fca00000000ff */
[----:B------:R-:W-:-:S07]  /*c470*/  IMAD R192, R3, R22, RZ ;  /* 0x0000001603c07224 */ /* 0x000fce00078e02ff */
.L_x_331:
[----:B------:R-:W-:Y:S05]  /*c480*/  BSYNC B1 ;  /* 0x0000000000017941 */ /* 0x000fea0003800000 */
.L_x_330:
[----:B------:R-:W-:Y:S01]  /*c490*/  LOP3.LUT P4, RZ, R18, 0x2, RZ, 0xc0, !PT ;  /* 0x0000000212ff7812 */ /* 0x000fe2000788c0ff */
[----:B------:R-:W-:Y:S01]  /*c4a0*/  @!P2 IMAD R3, R46, R19, R192 ;  /* 0x000000132e03a224 */ /* 0x000fe200078e02c0 */
[----:B------:R-:W-:Y:S02]  /*c4b0*/  BSSY B1, `(.L_x_332) ;  /* 0x000000f000017945 */ /* 0x000fe40003800000 */
[----:B------:R-:W-:-:S13]  /*c4c0*/  ISETP.LT.OR P4, PT, R0, 0x62, !P4 ;  /* 0x000000620000780c */ /* 0x000fda0006781670 */
[----:B------:R-:W-:-:S04]  /*c4d0*/  @!P4 IADD3 R42, P5, P6, R43, UR39, R4 ;  /* 0x000000272b2acc10 */ /* 0x000fc8000febe004 */
[----:B------:R-:W-:Y:S02]  /*c4e0*/  @!P4 IADD3.X R43, R7, UR38, R5, P5, P6 ;  /* 0x00000026072bcc10 */ /* 0x000fe4000afec405 */
[----:B------:R-:W-:Y:S02]  /*c4f0*/  @!P2 IADD3 R6, P5, R4, UR41, RZ ;  /* 0x000000290406ac10 */ /* 0x000fe4000ffbe0ff */
[----:B------:R-:W-:Y:S02]  /*c500*/  LOP3.LUT P6, RZ, R18, 0x1, RZ, 0xc0, !PT ;  /* 0x0000000112ff7812 */ /* 0x000fe400078cc0ff */
[----:B------:R-:W-:Y:S02]  /*c510*/  @!P2 IADD3.X R7, R5, UR40, RZ, P5, !PT ;  /* 0x000000280507ac10 */ /* 0x000fe4000affe4ff */
[----:B------:R-:W-:-:S03]  /*c520*/  ISETP.LT.OR P5, PT, R0, 0x6a, !P6 ;  /* 0x0000006a0000780c */ /* 0x000fc600077a1670 */
[----:B------:R0:W-:Y:S10]  /*c530*/  @!P2 STG.E.U8 desc[UR50][R6.64+0x68], R3 ;  /* 0x000068030600a986 */ /* 0x0001f4000c101132 */
[----:B------:R-:W-:-:S04]  /*c540*/  @!P5 IADD3 R14, P6, R4, UR41, RZ ;  /* 0x00000029040edc10 */ /* 0x000fc8000ffde0ff */
[----:B------:R-:W-:Y:S01]  /*c550*/  @!P5 IADD3.X R15, R5, UR40, RZ, P6, !PT ;  /* 0x00000028050fdc10 */ /* 0x000fe2000b7fe4ff */
[----:B0-----:R-:W-:Y:S08]  /*c560*/  @P5 BRA `(.L_x_333) ;  /* 0x00000000000c5947 */ /* 0x001ff00003800000 */
[----:B--2---:R-:W2:Y:S02]  /*c570*/  LDG.E.U8 R23, desc[UR50][R12.64+0x69] ;  /* 0x000069320c177981 */ /* 0x004ea4000c1e1100 */
[----:B--2---:R-:W-:-:S05]  /*c580*/  PRMT R3, R23, 0x8880, RZ ;  /* 0x0000888017037816 */ /* 0x004fca00000000ff */
[----:B------:R-:W-:-:S07]  /*c590*/  IMAD R192, R3, R22, RZ ;  /* 0x0000001603c07224 */ /* 0x000fce00078e02ff */
.L_x_333:
[----:B------:R-:W-:Y:S05]  /*c5a0*/  BSYNC B1 ;  /* 0x0000000000017941 */ /* 0x000fea0003800000 */
.L_x_332:
[----:B------:R-:W-:Y:S01]  /*c5b0*/  @!P5 IMAD R47, R47, R19, R192 ;  /* 0x000000132f2fd224 */ /* 0x000fe200078e02c0 */
[----:B------:R-:W-:Y:S04]  /*c5c0*/  BSSY B1, `(.L_x_334) ;  /* 0x0000008000017945 */ /* 0x000fe80003800000 */
[----:B------:R0:W-:Y:S01]  /*c5d0*/  @!P5 STG.E.U8 desc[UR50][R14.64+0x69], R47 ;  /* 0x0000692f0e00d986 */ /* 0x0001e2000c101132 */
[----:B------:R-:W-:-:S04]  /*c5e0*/  LOP3.LUT P5, RZ, R18, 0x4, RZ, 0xc0, !PT ;  /* 0x0000000412ff7812 */ /* 0x000fc800078ac0ff */
[----:B------:R-:W-:-:S13]  /*c5f0*/  ISETP.LT.OR P2, PT, R0, 0x61, !P5 ;  /* 0x000000610000780c */ /* 0x000fda0006f41670 */
[----:B0-----:R-:W-:Y:S05]  /*c600*/  @P2 BRA `(.L_x_335) ;  /* 0x00000000000c2947 */ /* 0x001fea0003800000 */
[----:B--2---:R-:W2:Y:S02]  /*c610*/  LDG.E.U8 R23, desc[UR50][R184.64+0x60] ;  /* 0x00006032b8177981 */ /* 0x004ea4000c1e1100 */
[----:B--2---:R-:W-:-:S05]  /*c620*/  PRMT R3, R23, 0x8880, RZ ;  /* 0x0000888017037816 */ /* 0x004fca00000000ff */
[----:B------:R-:W-:-:S07]  /*c630*/  IMAD R192, R3, R22, RZ ;  /* 0x0000001603c07224 */ /* 0x000fce00078e02ff */
.L_x_335:
[----:B------:R-:W-:Y:S05]  /*c640*/  BSYNC B1 ;  /* 0x0000000000017941 */ /* 0x000fea0003800000 */
.L_x_334:
[----:B------:R-:W-:Y:S01]  /*c650*/  @!P2 IMAD R3, R32, R19, R192 ;  /* 0x000000132003a224 */ /* 0x000fe200078e02c0 */
[----:B------:R-:W-:Y:S04]  /*c660*/  BSSY B1, `(.L_x_336) ;  /* 0x0000007000017945 */ /* 0x000fe80003800000 */
[----:B------:R0:W-:Y:S01]  /*c670*/  @!P2 STG.E.U8 desc[UR50][R176.64+0x60], R3 ;  /* 0x00006003b000a986 */ /* 0x0001e2000c101132 */
[----:B------:R-:W-:-:S13]  /*c680*/  ISETP.LT.OR P2, PT, R0, 0x62, !P5 ;  /* 0x000000620000780c */ /* 0x000fda0006f41670 */
[----:B0-----:R-:W-:Y:S05]  /*c690*/  @P2 BRA `(.L_x_337) ;  /* 0x00000000000c2947 */ /* 0x001fea0003800000 */
[----:B--2---:R-:W2:Y:S02]  /*c6a0*/  LDG.E.U8 R23, desc[UR50][R184.64+0x61] ;  /* 0x00006132b8177981 */ /* 0x004ea4000c1e1100 */
[----:B--2---:R-:W-:-:S05]  /*c6b0*/  PRMT R3, R23, 0x8880, RZ ;  /* 0x0000888017037816 */ /* 0x004fca00000000ff */
[----:B------:R-:W-:-:S07]  /*c6c0*/  IMAD R192, R3, R22, RZ ;  /* 0x0000001603c07224 */ /* 0x000fce00078e02ff */
.L_x_337:
[----:B------:R-:W-:Y:S05]  /*c6d0*/  BSYNC B1 ;  /* 0x0000000000017941 */ /* 0x000fea0003800000 */
.L_x_336:
[----:B------:R-:W-:Y:S01]  /*c6e0*/  @!P2 IMAD R33, R33, R19, R192 ;  /* 0x000000132121a224 */ /* 0x000fe200078e02c0 */
[----:B------:R-:W-:Y:S04]  /*c6f0*/  BSSY B1, `(.L_x_338) ;  /* 0x0000006000017945 */ /* 0x000fe80003800000 */
[----:B------:R0:W-:Y:S01]  /*c700*/  @!P2 STG.E.U8 desc[UR50][R176.64+0x61], R33 ;  /* 0x00006121b000a986 */ /* 0x0001e2000c101132 */
[----:B------:R-:W-:Y:S05]  /*c710*/  @P3 BRA `(.L_x_339) ;  /* 0x00000000000c3947 */ /* 0x000fea0003800000 */
[----:B--2---:R-:W2:Y:S02]  /*c720*/  LDG.E.U8 R23, desc[UR50][R186.64+0x60] ;  /* 0x00006032ba177981 */ /* 0x004ea4000c1e1100 */
[----:B--2---:R-:W-:-:S05]  /*c730*/  PRMT R3, R23, 0x8880, RZ ;  /* 0x0000888017037816 */ /* 0x004fca00000000ff */
[----:B------:R-:W-:-:S07]  /*c740*/  IMAD R192, R3, R22, RZ ;  /* 0x0000001603c07224 */ /* 0x000fce00078e02ff */
.L_x_339:
[----:B------:R-:W-:Y:S05]  /*c750*/  BSYNC B1 ;  /* 0x0000000000017941 */ /* 0x000fea0003800000 */
.L_x_338:
[----:B------:R-:W-:Y:S01]  /*c760*/  @!P3 IMAD R3, R34, R19, R192 ;  /* 0x000000132203b224 */ /* 0x000fe200078e02c0 */
[----:B------:R-:W-:Y:S01]  /*c770*/  LOP3.LUT P6, RZ, R18, 0x2, RZ, 0xc0, !PT ;  /* 0x0000000212ff7812 */ /* 0x000fe200078cc0ff */
[----:B------:R-:W-:Y:S01]  /*c780*/  BSSY B1, `(.L_x_340) ;  /* 0x000000a000017945 */ /* 0x000fe20003800000 */
[C---:B------:R-:W-:Y:S02]  /*c790*/  ISETP.LT.OR P2, PT, R0.reuse, 0x69, !P5 ;  /* 0x000000690000780c */ /* 0x040fe40006f41670 */
[----:B------:R1:W-:Y:S01]  /*c7a0*/  @!P3 STG.E.U8 desc[UR50][R40.64+0x60], R3 ;  /* 0x000060032800b986 */ /* 0x0003e2000c101132 */
[C---:B------:R-:W-:Y:S02]  /*c7b0*/  ISETP.LT.OR P3, PT, R0.reuse, 0x6a, !P5 ;  /* 0x0000006a0000780c */ /* 0x040fe40006f61670 */
[C---:B------:R-:W-:Y:S02]  /*c7c0*/  ISETP.LT.OR P5, PT, R0.reuse, 0x69, !P6 ;  /* 0x000000690000780c */ /* 0x040fe400077a1670 */
[----:B------:R-:W-:Y:S01]  /*c7d0*/  ISETP.LT.OR P6, PT, R0, 0x6a, !P6 ;  /* 0x0000006a0000780c */ /* 0x000fe200077c1670 */
[----:B------:R-:W-:-:S12]  /*c7e0*/  @P4 BRA `(.L_x_341) ;  /* 0x00000000000c4947 */ /* 0x000fd80003800000 */
[----:B--2---:R-:W1:Y:S02]  /*c7f0*/  LDG.E.U8 R23, desc[UR50][R186.64+0x61] ;  /* 0x00006132ba177981 */ /* 0x004e64000c1e1100 */
[----:B-1----:R-:W-:-:S05]  /*c800*/  PRMT R3, R23, 0x8880, RZ ;  /* 0x0000888017037816 */ /* 0x002fca00000000ff */
[----:B------:R-:W-:-:S07]  /*c810*/  IMAD R192, R3, R22, RZ ;  /* 0x0000001603c07224 */ /* 0x000fce00078e02ff */
.L_x_341:
[----:B------:R-:W-:Y:S05]  /*c820*/  BSYNC B1 ;  /* 0x0000000000017941 */ /* 0x000fea0003800000 */
.L_x_340:
[----:B------:R-:W-:Y:S01]  /*c830*/  @!P4 IMAD R35, R35, R19, R192 ;  /* 0x000000132323c224 */ /* 0x000fe200078e02c0 */
[----:B------:R-:W-:Y:S04]  /*c840*/  BSSY B1, `(.L_x_342) ;  /* 0x0000006000017945 */ /* 0x000fe80003800000 */
[----:B------:R4:W-:Y:S01]  /*c850*/  @!P4 STG.E.U8 desc[UR50][R42.64+0x61], R35 ;  /* 0x000061232a00c986 */ /* 0x0009e2000c101132 */
[----:B------:R-:W-:Y:S05]  /*c860*/  @P2 BRA `(.L_x_343) ;  /* 0x00000000000c2947 */ /* 0x000fea0003800000 */
[----:B--2---:R-:W1:Y:S02]  /*c870*/  LDG.E.U8 R23, desc[UR50][R184.64+0x68] ;  /* 0x00006832b8177981 */ /* 0x004e64000c1e1100 */
[----:B-1----:R-:W-:-:S05]  /*c880*/  PRMT R3, R23, 0x8880, RZ ;  /* 0x0000888017037816 */ /* 0x002fca00000000ff */
[----:B------:R-:W-:-:S07]  /*c890*/  IMAD R192, R3, R22, RZ ;  /* 0x0000001603c07224 */ /* 0x000fce00078e02ff */
.L_x_343:
[----:B------:R-:W-:Y:S05]  /*c8a0*/  BSYNC B1 ;  /* 0x0000000000017941 */ /* 0x000fea0003800000 */
.L_x_342:
[----:B-1----:R-:W-:Y:S01]  /*c8b0*/  @!P2 IMAD R3, R36, R19, R192 ;  /* 0x000000132403a224 */ /* 0x002fe200078e02c0 */
[----:B------:R-:W-:Y:S04]  /*c8c0*/  BSSY B1, `(.L_x_344) ;  /* 0x0000006000017945 */ /* 0x000fe80003800000 */
[----:B------:R1:W-:Y:S01]  /*c8d0*/  @!P2 STG.E.U8 desc[UR50][R176.64+0x68], R3 ;  /* 0x00006803b000a986 */ /* 0x0003e2000c101132 */
[----:B------:R-:W-:Y:S05]  /*c8e0*/  @P3 BRA `(.L_x_345) ;  /* 0x00000000000c3947 */ /* 0x000fea0003800000 */
[----:B--2---:R-:W1:Y:S02]  /*c8f0*/  LDG.E.U8 R23, desc[UR50][R184.64+0x69] ;  /* 0x00006932b8177981 */ /* 0x004e64000c1e1100 */
[----:B-1----:R-:W-:-:S05]  /*c900*/  PRMT R3, R23, 0x8880, RZ ;  /* 0x0000888017037816 */ /* 0x002fca00000000ff */
[----:B------:R-:W-:-:S07]  /*c910*/  IMAD R192, R3, R22, RZ ;  /* 0x0000001603c07224 */ /* 0x000fce00078e02ff */
.L_x_345:
[----:B------:R-:W-:Y:S05]  /*c920*/  BSYNC B1 ;  /* 0x0000000000017941 */ /* 0x000fea0003800000 */
.L_x_344:
[----:B------:R-:W-:Y:S01]  /*c930*/  IMAD.U32 R7, RZ, RZ, UR41 ;  /* 0x00000029ff077e24 */ /* 0x000fe2000f8e00ff */
[----:B------:R-:W-:Y:S01]  /*c940*/  BSSY B1, `(.L_x_346) ;  /* 0x000000d000017945 */ /* 0x000fe20003800000 */
[----:B------:R-:W-:Y:S02]  /*c950*/  @!P3 IMAD R37, R37, R19, R192 ;  /* 0x000000132525b224 */ /* 0x000fe400078e02c0 */
[----:B-1----:R-:W-:Y:S01]  /*c960*/  IMAD.U32 R3, RZ, RZ, UR40 ;  /* 0x00000028ff037e24 */ /* 0x002fe2000f8e00ff */
[----:B------:R-:W-:Y:S01]  /*c970*/  @!P5 IADD3 R6, P2, P4, R7, UR39, R4 ;  /* 0x000000270706dc10 */ /* 0x000fe2000fc5e004 */
[----:B------:R-:W-:Y:S01]  /*c980*/  IMAD.U32 R13, RZ, RZ, UR41 ;  /* 0x00000029ff0d7e24 */ /* 0x000fe2000f8e00ff */
[----:B------:R1:W-:Y:S01]  /*c990*/  @!P3 STG.E.U8 desc[UR50][R176.64+0x69], R37 ;  /* 0x00006925b000b986 */ /* 0x0003e2000c101132 */
[----:B------:R-:W-:Y:S02]  /*c9a0*/  ISETP.LT.OR P3, PT, R0, 0x61, !P0 ;  /* 0x000000610000780c */ /* 0x000fe40004761670 */
[----:B------:R-:W-:-:S02]  /*c9b0*/  @!P5 IADD3.X R7, R3, UR38, R5, P2, P4 ;  /* 0x000000260307dc10 */ /* 0x000fc400097e8405 */
[----:B------:R-:W-:Y:S01]  /*c9c0*/  @!P6 IADD3 R12, P2, P4, R13, UR39, R4 ;  /* 0x000000270d0cec10 */ /* 0x000fe2000fc5e004 */
[----:B------:R-:W-:-:S12]  /*c9d0*/  @P5 BRA `(.L_x_347) ;  /* 0x00000000000c5947 */ /* 0x000fd80003800000 */
[----:B--2---:R-:W2:Y:S02]  /*c9e0*/  LDG.E.U8 R23, desc[UR50][R186.64+0x68] ;  /* 0x00006832ba177981 */ /* 0x004ea4000c1e1100 */
[----:B--2---:R-:W-:-:S05]  /*c9f0*/  PRMT R3, R23, 0x8880, RZ ;  /* 0x0000888017037816 */ /* 0x004fca00000000ff */
[----:B------:R-:W-:-:S07]  /*ca00*/  IMAD R192, R3, R22, RZ ;  /* 0x0000001603c07224 */ /* 0x000fce00078e02ff */
.L_x_347:
[----:B------:R-:W-:Y:S05]  /*ca10*/  BSYNC B1 ;  /* 0x0000000000017941 */ /* 0x000fea0003800000 */
.L_x_346:
[----:B------:R-:W-:Y:S01]  /*ca20*/  @!P5 IMAD R3, R38, R19, R192 ;  /* 0x000000132603d224 */ /* 0x000fe200078e02c0 */
[----:B------:R-:W-:Y:S01]  /*ca30*/  BSSY B1, `(.L_x_348) ;  /* 0x0000007000017945 */ /* 0x000fe20003800000 */
[----:B------:R-:W-:-:S03]  /*ca40*/  IMAD.U32 R15, RZ, RZ, UR40 ;  /* 0x00000028ff0f7e24 */ /* 0x000fc6000f8e00ff */
[----:B------:R0:W-:Y:S01]  /*ca50*/  @!P5 STG.E.U8 desc[UR50][R6.64+0x68], R3 ;  /* 0x000068030600d986 */ /* 0x0001e2000c101132 */
[----:B------:R-:W-:Y:S05]  /*ca60*/  @P6 BRA `(.L_x_349) ;  /* 0x00000000000c6947 */ /* 0x000fea0003800000 */
[----:B--2---:R-:W0:Y:S02]  /*ca70*/  LDG.E.U8 R23, desc[UR50][R186.64+0x69] ;  /* 0x00006932ba177981 */ /* 0x004e24000c1e1100 */
[----:B0-----:R-:W-:-:S05]  /*ca80*/  PRMT R3, R23, 0x8880, RZ ;  /* 0x0000888017037816 */ /* 0x001fca00000000ff */
[----:B------:R-:W-:-:S07]  /*ca90*/  IMAD R192, R3, R22, RZ ;  /* 0x0000001603c07224 */ /* 0x000fce00078e02ff */
.L_x_349:
[----:B------:R-:W-:Y:S05]  /*caa0*/  BSYNC B1 ;  /* 0x0000000000017941 */ /* 0x000fea0003800000 */
.L_x_348:
[----:B------:R-:W-:Y:S01]  /*cab0*/  @!P6 IADD3.X R13, R15, UR38, R5, P2, P4 ;  /* 0x000000260f0dec10 */ /* 0x000fe200097e8405 */
[----:B------:R-:W-:Y:S01]  /*cac0*/  @!P6 IMAD R39, R39, R19, R192 ;  /* 0x000000132727e224 */ /* 0x000fe200078e02c0 */
[----:B------:R-:W-:Y:S01]  /*cad0*/  BSSY B1, `(.L_x_350) ;  /* 0x000000e000017945 */ /* 0x000fe20003800000 */
[----:B0-----:R-:W-:Y:S01]  /*cae0*/  IMAD.U32 R7, RZ, RZ, UR41 ;  /* 0x00000029ff077e24 */ /* 0x001fe2000f8e00ff */
[C---:B------:R-:W-:Y:S01]  /*caf0*/  ISETP.LT.OR P5, PT, R0.reuse, 0x62, !P1 ;  /* 0x000000620000780c */ /* 0x040fe20004fa1670 */
[----:B------:R-:W-:Y:S01]  /*cb00*/  IMAD.U32 R3, RZ, RZ, UR40 ;  /* 0x00000028ff037e24 */ /* 0x000fe2000f8e00ff */
[----:B------:R0:W-:Y:S01]  /*cb10*/  @!P6 STG.E.U8 desc[UR50][R12.64+0x69], R39 ;  /* 0x000069270c00e986 */ /* 0x0001e2000c101132 */
[----:B------:R-:W-:Y:S02]  /*cb20*/  ISETP.LT.OR P6, PT, R0, 0x61, !P1 ;  /* 0x000000610000780c */ /* 0x000fe40004fc1670 */
[----:B------:R-:W-:-:S04]  /*cb30*/  @!P3 IADD3 R6, P2, P4, R7, UR43, R4 ;  /* 0x0000002b0706bc10 */ /* 0x000fc8000fc5e004 */
[----:B------:R-:W-:Y:S02]  /*cb40*/  @!P3 IADD3.X R7, R3, UR42, R5, P2, P4 ;  /* 0x0000002a0307bc10 */ /* 0x000fe400097e8405 */
[C---:B------:R-:W-:Y:S02]  /*cb50*/  ISETP.LT.OR P4, PT, R0.reuse, 0x62, !P0 ;  /* 0x000000620000780c */ /* 0x040fe40004781670 */
[----:B------:R-:W-:-:S03]  /*cb60*/  ISETP.LT.OR P2, PT, R0, 0x69, !P0 ;  /* 0x000000690000780c */ /* 0x000fc60004741670 */
[----:B0-----:R-:W-:Y:S10]  /*cb70*/  @P6 BRA `(.L_x_351) ;  /* 0x00000000000c6947 */ /* 0x001ff40003800000 */
[----:B--2---:R-:W2:Y:S02]  /*cb80*/  LDG.E.U8 R23, desc[UR50][R8.64+0x60] ;  /* 0x0000603208177981 */ /* 0x004ea4000c1e1100 */
[----:B--2---:R-:W-:-:S05]  /*cb90*/  PRMT R3, R23, 0x8880, RZ ;  /* 0x0000888017037816 */ /* 0x004fca00000000ff */
[----:B------:R-:W-:-:S07]  /*cba0*/  IMAD R192, R3, R22, RZ ;  /* 0x0000001603c07224 */ /* 0x000fce00078e02ff */
.L_x_351:
[----:B------:R-:W-:Y:S05]  /*cbb0*/  BSYNC B1 ;  /* 0x0000000000017941 */ /* 0x000fea0003800000 */
.L_x_350:
[----:B------:R-:W-:Y:S01]  /*cbc0*/  @!P6 IMAD R3, R24, R19, R192 ;  /* 0x000000131803e224 */ /* 0x000fe200078e02c0 */
[----:B------:R-:W-:Y:S04]  /*cbd0*/  BSSY B1, `(.L_x_352) ;  /* 0x0000006000017945 */ /* 0x000fe80003800000 */
[----:B------:R0:W-:Y:S01]  /*cbe0*/  @!P6 STG.E.U8 desc[UR50][R10.64+0x60], R3 ;  /* 0x000060030a00e986 */ /* 0x0001e2000c101132 */
[----:B------:R-:W-:Y:S05]  /*cbf0*/  @P5 BRA `(.L_x_353) ;  /* 0x00000000000c5947 */ /* 0x000fea0003800000 */
[----:B--2---:R-:W0:Y:S02]  /*cc00*/  LDG.E.U8 R23, desc[UR50][R8.64+0x61] ;  /* 0x0000613208177981 */ /* 0x004e24000c1e1100 */
[----:B0-----:R-:W-:-:S05]  /*cc10*/  PRMT R3, R23, 0x8880, RZ ;  /* 0x0000888017037816 */ /* 0x001fca00000000ff */
[----:B------:R-:W-:-:S07]  /*cc20*/  IMAD R192, R3, R22, RZ ;  /* 0x0000001603c07224 */ /* 0x000fce00078e02ff */
.L_x_353:
[----:B------:R-:W-:Y:S05]  /*cc30*/  BSYNC B1 ;  /* 0x0000000000017941 */ /* 0x000fea0003800000 */
.L_x_352:
[----:B------:R-:W-:Y:S01]  /*cc40*/  @!P5 IMAD R25, R25, R19, R192 ;  /* 0x000000131919d224 */ /* 0x000fe200078e02c0 */
[----:B------:R-:W-:Y:S04]  /*cc50*/  BSSY B1, `(.L_x_354) ;  /* 0x0000006000017945 */ /* 0x000fe80003800000 */
[----:B------:R0:W-:Y:S01]  /*cc60*/  @!P5 STG.E.U8 desc[UR50][R10.64+0x61], R25 ;  /* 0x000061190a00d986 */ /* 0x0001e2000c101132 */
[----:B------:R-:W-:Y:S05]  /*cc70*/  @P3 BRA `(.L_x_355) ;  /* 0x00000000000c3947 */ /* 0x000fea0003800000 */
[----:B--2---:R-:W0:Y:S02]  /*cc80*/  LDG.E.U8 R23, desc[UR50][R20.64+0x60] ;  /* 0x0000603214177981 */ /* 0x004e24000c1e1100 */
[----:B0-----:R-:W-:-:S05]  /*cc90*/  PRMT R3, R23, 0x8880, RZ ;  /* 0x0000888017037816 */ /* 0x001fca00000000ff */
[----:B------:R-:W-:-:S07]  /*cca0*/  IMAD R192, R3, R22, RZ ;  /* 0x0000001603c07224 */ /* 0x000fce00078e02ff */
.L_x_355:
[----:B------:R-:W-:Y:S05]  /*ccb0*/  BSYNC B1 ;  /* 0x0000000000017941 */ /* 0x000fea0003800000 */
.L_x_354:
[----:B------:R-:W-:Y:S01]  /*ccc0*/  IMAD.U32 R13, RZ, RZ, UR41 ;  /* 0x00000029ff0d7e24 */ /* 0x000fe2000f8e00ff */
[----:B------:R-:W-:Y:S01]  /*ccd0*/  BSSY B1, `(.L_x_356) ;  /* 0x000000e000017945 */ /* 0x000fe20003800000 */
[----:B0-----:R-:W-:Y:S02]  /*cce0*/  @!P3 IMAD R3, R26, R19, R192 ;  /* 0x000000131a03b224 */ /* 0x001fe400078e02c0 */
[----:B------:R-:W-:Y:S01]  /*ccf0*/  IMAD.U32 R15, RZ, RZ, UR40 ;  /* 0x00000028ff0f7e24 */ /* 0x000fe2000f8e00ff */
[----:B------:R-:W-:Y:S01]  /*cd00*/  @!P4 IADD3 R12, P5, P6, R13, UR43, R4 ;  /* 0x0000002b0d0ccc10 */ /* 0x000fe2000febe004 */
[----:B------:R-:W-:Y:S01]  /*cd10*/  IMAD.U32 R25, RZ, RZ, UR41 ;  /* 0x00000029ff197e24 */ /* 0x000fe2000f8e00ff */
[----:B------:R0:W-:Y:S01]  /*cd20*/  @!P3 STG.E.U8 desc[UR50][R6.64+0x60], R3 ;  /* 0x000060030600b986 */ /* 0x0001e2000c101132 */
[----:B------:R-:W-:Y:S02]  /*cd30*/  ISETP.LT.OR P3, PT, R0, 0x69, !P1 ;  /* 0x000000690000780c */ /* 0x000fe40004f61670 */
[----:B------:R-:W-:-:S02]  /*cd40*/  @!P4 IADD3.X R13, R15, UR42, R5, P5, P6 ;  /* 0x0000002a0f0dcc10 */ /* 0x000fc4000afec405 */
[----:B------:R-:W-:Y:S02]  /*cd50*/  ISETP.LT.OR P1, PT, R0, 0x6a, !P1 ;  /* 0x0000006a0000780c */ /* 0x000fe40004f21670 */
[----:B------:R-:W-:Y:S01]  /*cd60*/  @!P2 IADD3 R14, P5, P6, R25, UR43, R4 ;  /* 0x0000002b190eac10 */ /* 0x000fe2000febe004 */
[----:B------:R-:W-:-:S12]  /*cd70*/  @P4 BRA `(.L_x_357) ;  /* 0x00000000000c4947 */ /* 0x000fd80003800000 */
[----:B--2---:R-:W0:Y:S02]  /*cd80*/  LDG.E.U8 R23, desc[UR50][R20.64+0x61] ;  /* 0x0000613214177981 */ /* 0x004e24000c1e1100 */
[----:B0-----:R-:W-:-:S05]  /*cd90*/  PRMT R3, R23, 0x8880, RZ ;  /* 0x0000888017037816 */ /* 0x001fca00000000ff */
[----:B------:R-:W-:-:S07]  /*cda0*/  IMAD R192, R3, R22, RZ ;  /* 0x0000001603c07224 */ /* 0x000fce00078e02ff */
.L_x_357:
[----:B------:R-:W-:Y:S05]  /*cdb0*/  BSYNC B1 ;  /* 0x0000000000017941 */ /* 0x000fea0003800000 */
.L_x_356:
[----:B------:R-:W-:Y:S01]  /*cdc0*/  @!P4 IMAD R27, R27, R19, R192 ;  /* 0x000000131b1bc224 */ /* 0x000fe200078e02c0 */
[----:B------:R-:W-:Y:S04]  /*cdd0*/  BSSY B1, `(.L_x_358) ;  /* 0x0000006000017945 */ /* 0x000fe80003800000 */
[----:B------:R0:W-:Y:S01]  /*cde0*/  @!P4 STG.E.U8 desc[UR50][R12.64+0x61], R27 ;  /* 0x0000611b0c00c986 */ /* 0x0001e2000c101132 */
[----:B------:R-:W-:Y:S05]  /*cdf0*/  @P3 BRA `(.L_x_359) ;  /* 0x00000000000c3947 */ /* 0x000fea0003800000 */
[----:B--2---:R-:W0:Y:S02]  /*ce00*/  LDG.E.U8 R23, desc[UR50][R8.64+0x68] ;  /* 0x0000683208177981 */ /* 0x004e24000c1e1100 */
[----:B0-----:R-:W-:-:S05]  /*ce10*/  PRMT R3, R23, 0x8880, RZ ;  /* 0x0000888017037816 */ /* 0x001fca00000000ff */
[----:B------:R-:W-:-:S07]  /*ce20*/  IMAD R192, R3, R22, RZ ;  /* 0x0000001603c07224 */ /* 0x000fce00078e02ff */
.L_x_359:
[----:B------:R-:W-:Y:S05]  /*ce30*/  BSYNC B1 ;  /* 0x0000000000017941 */ /* 0x000fea0003800000 */
.L_x_358:
[----:B0-----:R-:W-:Y:S01]  /*ce40*/  @!P3 IMAD R3, R28, R19, R192 ;  /* 0x000000131c03b224 */ /* 0x001fe200078e02c0 */
[----:B------:R-:W-:Y:S01]  /*ce50*/  BSSY B1, `(.L_x_360) ;  /* 0x0000007000017945 */ /* 0x000fe20003800000 */
[----:B------:R-:W-:-:S03]  /*ce60*/  IMAD.U32 R7, RZ, RZ, UR40 ;  /* 0x00000028ff077e24 */ /* 0x000fc6000f8e00ff */
[----:B------:R0:W-:Y:S01]  /*ce70*/  @!P3 STG.E.U8 desc[UR50][R10.64+0x68], R3 ;  /* 0x000068030a00b986 */ /* 0x0001e2000c101132 */
[----:B------:R-:W-:Y:S05]  /*ce80*/  @P1 BRA `(.L_x_361) ;  /* 0x00000000000c1947 */ /* 0x000fea0003800000 */
[----:B--2---:R-:W0:Y:S02]  /*ce90*/  LDG.E.U8 R23, desc[UR50][R8.64+0x69] ;  /* 0x0000693208177981 */ /* 0x004e24000c1e1100 */
[----:B0-----:R-:W-:-:S05]  /*cea0*/  PRMT R3, R23, 0x8880, RZ ;  /* 0x0000888017037816 */ /* 0x001fca00000000ff */
[----:B------:R-:W-:-:S07]  /*ceb0*/  IMAD R192, R3, R22, RZ ;  /* 0x0000001603c07224 */ /* 0x000fce00078e02ff */
.L_x_361:
[----:B------:R-:W-:Y:S05]  /*cec0*/  BSYNC B1 ;  /* 0x0000000000017941 */ /* 0x000fea0003800000 */
.L_x_360:
[----:B------:R-:W-:Y:S01]  /*ced0*/  @!P1 IMAD R29, R29, R19, R192 ;  /* 0x000000131d1d9224 */ /* 0x000fe200078e02c0 */
[----:B------:R-:W-:Y:S01]  /*cee0*/  BSSY B1, `(.L_x_362) ;  /* 0x0000007000017945 */ /* 0x000fe20003800000 */
[----:B------:R-:W-:-:S03]  /*cef0*/  @!P2 IADD3.X R15, R7, UR42, R5, P5, P6 ;  /* 0x0000002a070fac10 */ /* 0x000fc6000afec405 */
[----:B------:R0:W-:Y:S01]  /*cf00*/  @!P1 STG.E.U8 desc[UR50][R10.64+0x69], R29 ;  /* 0x0000691d0a009986 */ /* 0x0001e2000c101132 */
[----:B------:R-:W-:Y:S05]  /*cf10*/  @P2 BRA `(.L_x_363) ;  /* 0x00000000000c2947 */ /* 0x000fea0003800000 */
[----:B--2---:R-:W0:Y:S02]  /*cf20*/  LDG.E.U8 R23, desc[UR50][R20.64+0x68] ;  /* 0x0000683214177981 */ /* 0x004e24000c1e1100 */
[----:B0-----:R-:W-:-:S05]  /*cf30*/  PRMT R3, R23, 0x8880, RZ ;  /* 0x0000888017037816 */ /* 0x001fca00000000ff */
[----:B------:R-:W-:-:S07]  /*cf40*/  IMAD R192, R3, R22, RZ ;  /* 0x0000001603c07224 */ /* 0x000fce00078e02ff */
.L_x_363:
[----:B------:R-:W-:Y:S05]  /*cf50*/  BSYNC B1 ;  /* 0x0000000000017941 */ /* 0x000fea0003800000 */
.L_x_362:
[----:B0-----:R-:W-:Y:S01]  /*cf60*/  @!P2 IMAD R3, R30, R19, R192 ;  /* 0x000000131e03a224 */ /* 0x001fe200078e02c0 */
[----:B------:R-:W-:Y:S01]  /*cf70*/  ISETP.LT.OR P0, PT, R0, 0x6a, !P0 ;  /* 0x0000006a0000780c */ /* 0x000fe20004701670 */
[----:B------:R-:W-:Y:S03]  /*cf80*/  BSSY B1, `(.L_x_364) ;  /* 0x0000006000017945 */ /* 0x000fe60003800000 */
[----:B------:R0:W-:Y:S09]  /*cf90*/  @!P2 STG.E.U8 desc[UR50][R14.64+0x68], R3 ;  /* 0x000068030e00a986 */ /* 0x0001f2000c101132 */
[----:B------:R-:W-:Y:S05]  /*cfa0*/  @P0 BRA `(.L_x_365) ;  /* 0x00000000000c0947 */ /* 0x000fea0003800000 */
[----:B--2---:R-:W0:Y:S02]  /*cfb0*/  LDG.E.U8 R23, desc[UR50][R20.64+0x69] ;  /* 0x0000693214177981 */ /* 0x004e24000c1e1100 */
[----:B0-----:R-:W-:-:S05]  /*cfc0*/  PRMT R3, R23, 0x8880, RZ ;  /* 0x0000888017037816 */ /* 0x001fca00000000ff */
[----:B------:R-:W-:-:S07]  /*cfd0*/  IMAD R192, R3, R22, RZ ;  /* 0x0000001603c07224 */ /* 0x000fce00078e02ff */
.L_x_365:
[----:B------:R-:W-:Y:S05]  /*cfe0*/  BSYNC B1 ;  /* 0x0000000000017941 */ /* 0x000fea0003800000 */
.L_x_364:
[----:B------:R-:W-:Y:S01]  /*cff0*/  IMAD R31, R31, R19, R192 ;  /* 0x000000131f1f7224 */ /* 0x000fe200078e02c0 */
[----:B------:R-:W-:Y:S06]  /*d000*/  @P0 BRA `(.L_x_366) ;  /* 0x0000003000a80947 */ /* 0x000fec0003800000 */
[----:B0-----:R-:W-:Y:S02]  /*d010*/  IMAD.U32 R3, RZ, RZ, UR41 ;  /* 0x00000029ff037e24 */ /* 0x001fe4000f8e00ff */
[----:B------:R-:W-:-:S03]  /*d020*/  IMAD.U32 R7, RZ, RZ, UR40 ;  /* 0x00000028ff077e24 */ /* 0x000fc6000f8e00ff */
[----:B------:R-:W-:-:S04]  /*d030*/  IADD3 R4, P0, P1, R3, UR43, R4 ;  /* 0x0000002b03047c10 */ /* 0x000fc8000f91e004 */
[----:B------:R-:W-:-:S05]  /*d040*/  IADD3.X R5, R7, UR42, R5, P0, P1 ;  /* 0x0000002a07057c10 */ /* 0x000fca00087e2405 */
[----:B------:R0:W-:Y:S01]  /*d050*/  STG.E.U8 desc[UR50][R4.64+0x69], R31 ;  /* 0x0000691f04007986 */ /* 0x0001e2000c101132 */
[----:B------:R-:W-:Y:S05]  /*d060*/  BRA `(.L_x_366) ;  /* 0x0000003000907947 */ /* 0x000fea0003800000 */
.L_x_29:
[----:B------:R-:W-:Y:S01]  /*d070*/  ULDC.64 UR4, c[0x0][0x5c0] ;  /* 0x0001700000047ab9 */ /* 0x000fe20000000a00 */
[----:B------:R-:W-:Y:S01]  /*d080*/  ISETP.GE.AND P5, PT, R3, 0x109, PT ;  /* 0x000001090300780c */ /* 0x000fe20003fa6270 */
[----:B------:R-:W-:Y:S01]  /*d090*/  IMAD R9, R9, 0x78, RZ ;  /* 0x0000007809097824 */ /* 0x000fe200078e02ff */
[----:B------:R-:W-:Y:S01]  /*d0a0*/  IADD3 R6, P0, R12, UR4, RZ ;  /* 0x000000040c067c10 */ /* 0x000fe2000ff1e0ff */
[----:B------:R-:W-:Y:S01]  /*d0b0*/  IMAD.U32 R219, RZ, RZ, UR41 ;  /* 0x00000029ffdb7e24 */ /* 0x000fe2000f8e00ff */
[----:B------:R-:W-:Y:S01]  /*d0c0*/  ISETP.LT.OR P6, PT, R0, 0xa, !P5 ;  /* 0x0000000a0000780c */ /* 0x000fe20006fc1670 */
[----:B------:R-:W-:Y:S01]  /*d0d0*/  IMAD.U32 R11, RZ, RZ, UR40 ;  /* 0x00000028ff0b7e24 */ /* 0x000fe2000f8e00ff */
[----:B------:R-:W-:Y:S01]  /*d0e0*/  IADD3.X R7, R196, UR5, RZ, P0, !PT ;  /* 0x00000005c4077c10 */ /* 0x000fe200087fe4ff */
[----:B------:R-:W-:Y:S01]  /*d0f0*/  IMAD.U32 R217, RZ, RZ, UR41 ;  /* 0x00000029ffd97e24 */ /* 0x000fe2000f8e00ff */
[----:B------:R-:W-:Y:S01]  /*d100*/  IADD3 R4, P0, R6, UR41, RZ ;  /* 0x0000002906047c10 */ /* 0x000fe2000ff1e0ff */
[----:B------:R-:W-:Y:S01]  /*d110*/  IMAD.U32 R13, RZ, RZ, UR40 ;  /* 0x00000028ff0d7e24 */ /* 0x000fe2000f8e00ff */
[C---:B------:R-:W-:Y:S01]  /*d120*/  ISETP.LT.OR P4, PT, R0.reuse, 0x12, !P5 ;  /* 0x000000120000780c */ /* 0x040fe20006f81670 */
[----:B------:R-:W-:Y:S01]  /*d130*/  IMAD.U32 R215, RZ, RZ, UR41 ;  /* 0x00000029ffd77e24 */ /* 0x000fe2000f8e00ff */
[----:B------:R-:W-:Y:S01]  /*d140*/  IADD3.X R5, R7, UR40, RZ, P0, !PT ;  /* 0x0000002807057c10 */ /* 0x000fe200087fe4ff */
[----:B------:R-:W-:Y:S01]  /*d150*/  IMAD.U32 R213, RZ, RZ, UR41 ;  /* 0x00000029ffd57e24 */ /* 0x000fe2000f8e00ff */
[----:B------:R-:W-:Y:S01]  /*d160*/  ISETP.LT.OR P3, PT, R0, 0x19, !P5 ;  /* 0x000000190000780c */ /* 0x000fe20006f61670 */
[----:B------:R-:W-:Y:S01]  /*d170*/  IMAD.U32 R211, RZ, RZ, UR41 ;  /* 0x00000029ffd37e24 */ /* 0x000fe2000f8e00ff */
[----:B------:R-:W-:Y:S01]  /*d180*/  LOP3.LUT R18, R18, 0xfffffff7, RZ, 0xc0, !PT ;  /* 0xfffffff712127812 */ /* 0x000fe200078ec0ff */
[----:B------:R-:W-:Y:S01]  /*d190*/  IMAD.WIDE.U32 R222, R8, 0x78, R4 ;  /* 0x0000007808de7825 */ /* 0x000fe200078e0004 */
[----:B------:R-:W-:-:S03]  /*d1a0*/  ISETP.LT.OR P2, PT, R0, 0x1a, !P5 ;  /* 0x0000001a0000780c */ /* 0x000fc60006f41670 */
[----:B------:R-:W-:Y:S01]  /*d1b0*/  IMAD.IADD R223, R223, 0x1, R9 ;  /* 0x00000001dfdf7824 */ /* 0x000fe200078e0209 */
[----:B------:R-:W-:Y:S01]  /*d1c0*/  @!P6 IADD3 R218, P0, P1, R219, UR39, R222 ;  /* 0x00000027dbdaec10 */ /* 0x000fe2000f91e0de */
[----:B------:R-:W-:Y:S01]  /*d1d0*/  IMAD.WIDE.U32 R220, R8, 0x78, R4 ;  /* 0x0000007808dc7825 */ /* 0x000fe200078e0004 */
[----:B------:R-:W-:Y:S02]  /*d1e0*/  @P4 LOP3.LUT R18, R18, 0x8, RZ, 0xfc, !PT ;  /* 0x0000000812124812 */ /* 0x000fe400078efcff */
[----:B------:R-:W-:Y:S01]  /*d1f0*/  @!P6 IADD3.X R219, R11, UR38, R223, P0, P1 ;  /* 0x000000260bdbec10 */ /* 0x000fe200087e24df */
[----:B------:R-:W-:Y:S01]  /*d200*/  IMAD.IADD R221, R9, 0x1, R221 ;  /* 0x0000000109dd7824 */ /* 0x000fe200078e02dd */
[--C-:B------:R-:W-:Y:S01]  /*d210*/  @!P4 IADD3 R216, P0, P1, R217, UR39, R220.reuse ;  /* 0x00000027d9d8cc10 */ /* 0x100fe2000f91e0dc */
[----:B------:R-:W-:Y:S01]  /*d220*/  IMAD.U32 R9, RZ, RZ, UR40 ;  /* 0x00000028ff097e24 */ /* 0x000fe2000f8e00ff */
[----:B------:R-:W-:Y:S01]  /*d230*/  LOP3.LUT R18, R18, 0xffffffef, RZ, 0xc0, !PT ;  /* 0xffffffef12127812 */ /* 0x000fe200078ec0ff */
[----:B------:R-:W-:Y:S01]  /*d240*/  IMAD.U32 R209, RZ, RZ, UR41 ;  /* 0x00000029ffd17e24 */ /* 0x000fe2000f8e00ff */
[--C-:B------:R-:W-:Y:S01]  /*d250*/  @!P4 IADD3.X R217, R13, UR38, R221.reuse, P0, P1 ;  /* 0x000000260dd9cc10 */ /* 0x100fe200087e24dd */
[----:B------:R-:W-:Y:S01]  /*d260*/  IMAD.U32 R207, RZ, RZ, UR41 ;  /* 0x00000029ffcf7e24 */ /* 0x000fe2000f8e00ff */
[--C-:B------:R-:W-:Y:S01]  /*d270*/  @!P3 IADD3 R214, P0, P1, R215, UR39, R220.reuse ;  /* 0x00000027d7d6bc10 */ /* 0x100fe2000f91e0dc */
[----:B------:R-:W-:Y:S01]  /*d280*/  IMAD.U32 R205, RZ, RZ, UR41 ;  /* 0x00000029ffcd7e24 */ /* 0x000fe2000f8e00ff */
[----:B------:R-:W-:Y:S01]  /*d290*/  @P3 LOP3.LUT R18, R18, 0x10, RZ, 0xfc, !PT ;  /* 0x0000001012123812 */ /* 0x000fe200078efcff */
[----:B------:R-:W-:Y:S01]  /*d2a0*/  IMAD.U32 R203, RZ, RZ, UR41 ;  /* 0x00000029ffcb7e24 */ /* 0x000fe2000f8e00ff */
[--C-:B------:R-:W-:Y:S01]  /*d2b0*/  @!P3 IADD3.X R215, R9, UR38, R221.reuse, P0, P1 ;  /* 0x0000002609d7bc10 */ /* 0x100fe200087e24dd */
[----:B------:R-:W-:Y:S01]  /*d2c0*/  IMAD.U32 R201, RZ, RZ, UR41 ;  /* 0x00000029ffc97e24 */ /* 0x000fe2000f8e00ff */
[----:B------:R-:W-:Y:S01]  /*d2d0*/  LOP3.LUT R18, R18, 0xfffffffb, RZ, 0xc0, !PT ;  /* 0xfffffffb12127812 */ /* 0x000fe200078ec0ff */
[----:B------:R-:W-:Y:S01]  /*d2e0*/  IMAD.U32 R199, RZ, RZ, UR41 ;  /* 0x00000029ffc77e24 */ /* 0x000fe2000f8e00ff */
[----:B------:R-:W-:Y:S01]  /*d2f0*/  @!P2 IADD3 R212, P0, P1, R213, UR39, R220 ;  /* 0x00000027d5d4ac10 */ /* 0x000fe2000f91e0dc */
[----:B------:R-:W-:Y:S01]  /*d300*/  IMAD.U32 R197, RZ, RZ, UR41 ;  /* 0x00000029ffc57e24 */ /* 0x000fe2000f8e00ff */
[----:B------:R-:W-:Y:S01]  /*d310*/  @P2 LOP3.LUT R18, R18, 0x4, RZ, 0xfc, !PT ;  /* 0x0000000412122812 */ /* 0x000fe200078efcff */
[----:B------:R-:W-:Y:S01]  /*d320*/  IMAD.U32 R195, RZ, RZ, UR41 ;  /* 0x00000029ffc37e24 */ /* 0x000fe2000f8e00ff */
[----:B------:R-:W-:Y:S01]  /*d330*/  @!P2 IADD3.X R213, R11, UR38, R221, P0, P1 ;  /* 0x000000260bd5ac10 */ /* 0x000fe200087e24dd */
[----:B------:R-:W-:Y:S01]  /*d340*/  IMAD.U32 R193, RZ, RZ, UR41 ;  /* 0x00000029ffc17e24 */ /* 0x000fe2000f8e00ff */
[----:B------:R-:W-:Y:S01]  /*d350*/  ISETP.LT.OR P2, PT, R0, 0x21, !P5 ;  /* 0x000000210000780c */ /* 0x000fe20006f41670 */
[----:B------:R-:W-:Y:S01]  /*d360*/  IMAD.U32 R21, RZ, RZ, UR41 ;  /* 0x00000029ff157e24 */ /* 0x000fe2000f8e00ff */
[----:B------:R-:W-:Y:S01]  /*d370*/  LOP3.LUT R18, R18, 0xfffffdff, RZ, 0xc0, !PT ;  /* 0xfffffdff12127812 */ /* 0x000fe200078ec0ff */
[----:B------:R-:W-:Y:S01]  /*d380*/  IMAD.U32 R15, RZ, RZ, UR41 ;  /* 0x00000029ff0f7e24 */ /* 0x000fe2000f8e00ff */
[C---:B------:R-:W-:Y:S01]  /*d390*/  ISETP.GE.AND P4, PT, R3.reuse, 0x1, PT ;  /* 0x000000010300780c */ /* 0x040fe20003f86270 */
[----:B------:R-:W-:Y:S01]  /*d3a0*/  IMAD.U32 R13, RZ, RZ, UR41 ;  /* 0x00000029ff0d7e24 */ /* 0x000fe2000f8e00ff */
[----:B------:R-:W-:Y:S01]  /*d3b0*/  ISETP.GE.AND P3, PT, R3, 0x9, PT ;  /* 0x000000090300780c */ /* 0x000fe20003f66270 */
[----:B------:R-:W-:-:S02]  /*d3c0*/  IMAD.U32 R11, RZ, RZ, UR41 ;  /* 0x00000029ff0b7e24 */ /* 0x000fc4000f8e00ff */
[----:B------:R-:W-:Y:S02]  /*d3d0*/  IMAD.U32 R225, RZ, RZ, UR41 ;  /* 0x00000029ffe17e24 */ /* 0x000fe4000f8e00ff */
[----:B------:R-:W-:Y:S02]  /*d3e0*/  IMAD.U32 R229, RZ, RZ, UR41 ;  /* 0x00000029ffe57e24 */ /* 0x000fe4000f8e00ff */
[----:B------:R-:W-:Y:S02]  /*d3f0*/  @!P2 IADD3 R210, P0, P1, R211, UR39, R220 ;  /* 0x00000027d3d2ac10 */ /* 0x000fe4000f91e0dc */
[----:B------:R-:W-:Y:S02]  /*d400*/  @P2 LOP3.LUT R18, R18, 0x200, RZ, 0xfc, !PT ;  /* 0x0000020012122812 */ /* 0x000fe400078efcff */
[----:B------:R-:W-:Y:S02]  /*d410*/  @!P2 IADD3.X R211, R9, UR38, R221, P0, P1 ;  /* 0x0000002609d3ac10 */ /* 0x000fe400087e24dd */
[----:B------:R-:W-:-:S02]  /*d420*/  ISETP.LT.OR P2, PT, R0, 0x22, !P5 ;  /* 0x000000220000780c */ /* 0x000fc40006f41670 */
[----:B------:R-:W-:-:S11]  /*d430*/  LOP3.LUT R18, R18, 0xfffffeff, RZ, 0xc0, !PT ;  /* 0xfffffeff12127812 */ /* 0x000fd600078ec0ff */
[----:B------:R-:W-:Y:S02]  /*d440*/  @!P2 IADD3 R208, P0, P1, R209, UR39, R220 ;  /* 0x00000027d1d0ac10 */ /* 0x000fe4000f91e0dc */
[----:B------:R-:W-:Y:S02]  /*d450*/  @P2 LOP3.LUT R18, R18, 0x100, RZ, 0xfc, !PT ;  /* 0x0000010012122812 */ /* 0x000fe400078efcff */
[----:B------:R-:W-:Y:S02]  /*d460*/  @!P2 IADD3.X R209, R9, UR38, R221, P0, P1 ;  /* 0x0000002609d1ac10 */ /* 0x000fe400087e24dd */
[----:B------:R-:W-:Y:S02]  /*d470*/  ISETP.LT.OR P2, PT, R0, 0x29, !P5 ;  /* 0x000000290000780c */ /* 0x000fe40006f41670 */
        /* <DEDUP_REMOVED lines=64> */
[C---:B------:R-:W-:Y:S02]  /*d880*/  ISETP.LT.OR P0, PT, R0.reuse, 0x1, !P4 ;  /* 0x000000010000780c */ /* 0x040fe40006701670 */
[----:B------:R-:W-:Y:S02]  /*d890*/  ISETP.LT.OR P2, PT, R0, 0x5a, !P5 ;  /* 0x0000005a0000780c */ /* 0x000fe40006f41670 */
[----:B------:R-:W-:-:S09]  /*d8a0*/  LOP3.LUT R18, R18, 0xfff7ffff, RZ, 0xc0, !PT ;  /* 0xfff7ffff12127812 */ /* 0x000fd200078ec0ff */
[----:B------:R-:W-:Y:S02]  /*d8b0*/  @!P0 IMAD R225, R184, R19, RZ ;  /* 0x00000013b8e18224 */ /* 0x000fe400078e02ff */
[----:B------:R-:W-:-:S03]  /*d8c0*/  @P2 LOP3.LUT R18, R18, 0x80000, RZ, 0xfc, !PT ;  /* 0x0008000012122812 */ /* 0x000fc600078efcff */
[----:B------:R0:W-:Y:S01]  /*d8d0*/  @!P0 STG.E.U8 desc[UR50][R6.64], R225 ;  /* 0x000000e106008986 */ /* 0x0001e2000c101132 */
[----:B------:R-:W-:Y:S02]  /*d8e0*/  ISETP.LT.OR P0, PT, R0, 0x2, !P4 ;  /* 0x000000020000780c */ /* 0x000fe40006701670 */
[----:B------:R-:W-:-:S11]  /*d8f0*/  LOP3.LUT R18, R18, 0xfeffffff, RZ, 0xc0, !PT ;  /* 0xfeffffff12127812 */ /* 0x000fd600078ec0ff */
[----:B------:R-:W-:Y:S02]  /*d900*/  @!P0 IMAD R227, R185, R19, RZ ;  /* 0x00000013b9e38224 */ /* 0x000fe400078e02ff */
[----:B------:R-:W-:-:S03]  /*d910*/  IMAD.U32 R185, RZ, RZ, UR40 ;  /* 0x00000028ffb97e24 */ /* 0x000fc6000f8e00ff */
[----:B------:R1:W-:Y:S01]  /*d920*/  @!P0 STG.E.U8 desc[UR50][R6.64+0x1], R227 ;  /* 0x000001e306008986 */ /* 0x0003e2000c101132 */
[----:B------:R-:W-:-:S04]  /*d930*/  @!P2 IADD3 R184, P0, P1, R229, UR39, R220 ;  /* 0x00000027e5b8ac10 */ /* 0x000fc8000f91e0dc */
[----:B------:R-:W-:Y:S02]  /*d940*/  @!P2 IADD3.X R185, R185, UR38, R221, P0, P1 ;  /* 0x00000026b9b9ac10 */ /* 0x000fe400087e24dd */
[C---:B------:R-:W-:Y:S02]  /*d950*/  ISETP.LT.OR P0, PT, R0.reuse, 0x1, !P3 ;  /* 0x000000010000780c */ /* 0x040fe40005f01670 */
[----:B------:R-:W-:-:S11]  /*d960*/  ISETP.LT.OR P2, PT, R0, 0x61, !P5 ;  /* 0x000000610000780c */ /* 0x000fd60006f41670 */
[----:B0-----:R-:W-:Y:S02]  /*d970*/  @!P0 IMAD R225, R186, R19, RZ ;  /* 0x00000013bae18224 */ /* 0x001fe400078e02ff */
[----:B------:R-:W-:-:S03]  /*d980*/  @P2 LOP3.LUT R18, R18, 0x1000000, RZ, 0xfc, !PT ;  /* 0x0100000012122812 */ /* 0x000fc600078efcff */
[----:B------:R-:W-:Y:S01]  /*d990*/  @!P0 STG.E.U8 desc[UR50][R4.64], R225 ;  /* 0x000000e104008986 */ /* 0x000fe2000c101132 */
[----:B------:R-:W-:Y:S02]  /*d9a0*/  ISETP.LT.OR P0, PT, R0, 0x2, !P3 ;  /* 0x000000020000780c */ /* 0x000fe40005f01670 */
[----:B------:R-:W-:-:S04]  /*d9b0*/  LOP3.LUT R18, R18, 0xfdffffff, RZ, 0xc0, !PT ;  /* 0xfdffffff12127812 */ /* 0x000fc800078ec0ff */
[----:B------:R-:W-:-:S04]  /*d9c0*/  @P4 LOP3.LUT R18, R18, 0x2000000, RZ, 0xfc, !PT ;  /* 0x0200000012124812 */ /* 0x000fc800078efcff */
[----:B------:R-:W-:-:S03]  /*d9d0*/  LOP3.LUT R18, R18, 0xffefffff, RZ, 0xc0, !PT ;  /* 0xffefffff12127812 */ /* 0x000fc600078ec0ff */
[----:B-1----:R-:W-:Y:S02]  /*d9e0*/  @!P0 IMAD R227, R187, R19, RZ ;  /* 0x00000013bbe38224 */ /* 0x002fe400078e02ff */
[----:B------:R-:W-:-:S03]  /*d9f0*/  IMAD.U32 R187, RZ, RZ, UR40 ;  /* 0x00000028ffbb7e24 */ /* 0x000fc6000f8e00ff */
[----:B------:R0:W-:Y:S01]  /*da00*/  @!P0 STG.E.U8 desc[UR50][R4.64+0x1], R227 ;  /* 0x000001e304008986 */ /* 0x0001e2000c101132 */
[----:B------:R-:W-:-:S04]  /*da10*/  @!P2 IADD3 R186, P0, P1, R229, UR39, R220 ;  /* 0x00000027e5baac10 */ /* 0x000fc8000f91e0dc */
[----:B------:R-:W-:Y:S02]  /*da20*/  @!P2 IADD3.X R187, R187, UR38, R221, P0, P1 ;  /* 0x00000026bbbbac10 */ /* 0x000fe400087e24dd */
[C---:B------:R-:W-:Y:S02]  /*da30*/  ISETP.LT.OR P0, PT, R0.reuse, 0x9, !P4 ;  /* 0x000000090000780c */ /* 0x040fe40006701670 */
[----:B------:R-:W-:Y:S01]  /*da40*/  ISETP.LT.OR P2, PT, R0, 0x62, !P5 ;  /* 0x000000620000780c */ /* 0x000fe20006f41670 */
[----:B0-----:R-:W-:-:S10]  /*da50*/  IMAD.U32 R227, RZ, RZ, UR41 ;  /* 0x00000029ffe37e24 */ /* 0x001fd4000f8e00ff */
[----:B------:R-:W-:Y:S02]  /*da60*/  @!P0 IMAD R229, R188, R19, RZ ;  /* 0x00000013bce58224 */ /* 0x000fe400078e02ff */
[----:B------:R-:W-:-:S03]  /*da70*/  @P2 LOP3.LUT R18, R18, 0x100000, RZ, 0xfc, !PT ;  /* 0x0010000012122812 */ /* 0x000fc600078efcff */
[----:B------:R-:W-:Y:S01]  /*da80*/  @!P0 STG.E.U8 desc[UR50][R6.64+0x8], R229 ;  /* 0x000008e506008986 */ /* 0x000fe2000c101132 */
[----:B------:R-:W-:Y:S02]  /*da90*/  ISETP.LT.OR P0, PT, R0, 0xa, !P4 ;  /* 0x0000000a0000780c */ /* 0x000fe40006701670 */
[----:B------:R-:W-:Y:S02]  /*daa0*/  LOP3.LUT R18, R18, 0xfffbffff, RZ, 0xc0, !PT ;  /* 0xfffbffff12127812 */ /* 0x000fe400078ec0ff */
[----:B------:R-:W-:-:S09]  /*dab0*/  ISETP.LT.OR P4, PT, R0, 0x6a, !P5 ;  /* 0x0000006a0000780c */ /* 0x000fd20006f81670 */
[----:B------:R-:W-:Y:S02]  /*dac0*/  @!P0 IMAD R225, R189, R19, RZ ;  /* 0x00000013bde18224 */ /* 0x000fe400078e02ff */
        /* <DEDUP_REMOVED lines=9> */
[----:B------:R0:W-:Y:S01]  /*db60*/  @!P0 STG.E.U8 desc[UR50][R4.64+0x8], R227 ;  /* 0x000008e304008986 */ /* 0x0001e2000c101132 */
[----:B------:R-:W-:Y:S02]  /*db70*/  ISETP.LT.OR P0, PT, R0, 0xa, !P3 ;  /* 0x0000000a0000780c */ /* 0x000fe40005f01670 */
[----:B------:R-:W-:-:S04]  /*db80*/  LOP3.LUT R18, R18, 0xffffffdf, RZ, 0xc0, !PT ;  /* 0xffffffdf12127812 */ /* 0x000fc800078ec0ff */
[----:B------:R-:W-:Y:S01]  /*db90*/  @P4 LOP3.LUT R18, R18, 0x20, RZ, 0xfc, !PT ;  /* 0x0000002012124812 */ /* 0x000fe200078efcff */
[----:B0-----:R-:W-:-:S06]  /*dba0*/  IMAD.U32 R227, RZ, RZ, UR40 ;  /* 0x00000028ffe37e24 */ /* 0x001fcc000f8e00ff */
[----:B------:R-:W-:Y:S02]  /*dbb0*/  @!P0 IMAD R229, R191, R19, RZ ;  /* 0x00000013bfe58224 */ /* 0x000fe400078e02ff */
[----:B------:R-:W-:-:S03]  /*dbc0*/  IMAD.U32 R191, RZ, RZ, UR41 ;  /* 0x00000029ffbf7e24 */ /* 0x000fc6000f8e00ff */
[----:B------:R0:W-:Y:S02]  /*dbd0*/  @!P0 STG.E.U8 desc[UR50][R4.64+0x9], R229 ;  /* 0x000009e504008986 */ /* 0x0001e4000c101132 */
[----:B------:R-:W-:-:S04]  /*dbe0*/  @!P2 IADD3 R190, P0, P1, R191, UR39, R220 ;  /* 0x00000027bfbeac10 */ /* 0x000fc8000f91e0dc */
[----:B------:R-:W-:Y:S02]  /*dbf0*/  @!P2 IADD3.X R191, R225, UR38, R221, P0, P1 ;  /* 0x00000026e1bfac10 */ /* 0x000fe400087e24dd */
[----:B------:R-:W-:-:S04]  /*dc00*/  ISETP.GE.AND P2, PT, R3, 0x81, PT ;  /* 0x000000810300780c */ /* 0x000fc80003f46270 */
[----:B------:R-:W-:-:S13]  /*dc10*/  ISETP.LT.OR P0, PT, R0, 0x1, !P2 ;  /* 0x000000010000780c */ /* 0x000fda0005701670 */
[----:B------:R-:W-:-:S05]  /*dc20*/  @!P0 IMAD R225, R176, R19, RZ ;  /* 0x00000013b0e18224 */ /* 0x000fca00078e02ff */
[----:B------:R1:W-:Y:S01]  /*dc30*/  @!P0 STG.E.U8 desc[UR50][R222.64], R225 ;  /* 0x000000e1de008986 */ /* 0x0003e2000c101132 */
[----:B------:R-:W-:-:S13]  /*dc40*/  ISETP.LT.OR P0, PT, R0, 0x2, !P2 ;  /* 0x000000020000780c */ /* 0x000fda0005701670 */
[----:B0-----:R-:W-:Y:S02]  /*dc50*/  @!P0 IMAD R229, R177, R19, RZ ;  /* 0x00000013b1e58224 */ /* 0x001fe400078e02ff */
[----:B------:R-:W-:-:S03]  /*dc60*/  IMAD.U32 R177, RZ, RZ, UR41 ;  /* 0x00000029ffb17e24 */ /* 0x000fc6000f8e00ff */
[----:B------:R0:W-:Y:S02]  /*dc70*/  @!P0 STG.E.U8 desc[UR50][R222.64+0x1], R229 ;  /* 0x000001e5de008986 */ /* 0x0001e4000c101132 */
[----:B------:R-:W-:-:S04]  /*dc80*/  @!P4 IADD3 R176, P0, P1, R177, UR39, R220 ;  /* 0x00000027b1b0cc10 */ /* 0x000fc8000f91e0dc */
[----:B------:R-:W-:Y:S02]  /*dc90*/  @!P4 IADD3.X R177, R227, UR38, R221, P0, P1 ;  /* 0x00000026e3b1cc10 */ /* 0x000fe400087e24dd */
[----:B------:R-:W-:-:S04]  /*dca0*/  ISETP.GE.AND P0, PT, R3, 0x89, PT ;  /* 0x000000890300780c */ /* 0x000fc80003f06270 */
[----:B------:R-:W-:-:S13]  /*dcb0*/  ISETP.LT.OR P1, PT, R0, 0x1, !P0 ;  /* 0x000000010000780c */ /* 0x000fda0004721670 */
[----:B------:R-:W-:Y:S01]  /*dcc0*/  @!P1 IADD3 R226, P6, R222, UR41, RZ ;  /* 0x00000029dee29c10 */ /* 0x000fe2000ffde0ff */
[----:B------:R-:W-:-:S03]  /*dcd0*/  @!P1 IMAD R178, R178, R19, RZ ;  /* 0x00000013b2b29224 */ /* 0x000fc600078e02ff */
[----:B------:R-:W-:-:S05]  /*dce0*/  @!P1 IADD3.X R227, R223, UR40, RZ, P6, !PT ;  /* 0x00000028dfe39c10 */ /* 0x000fca000b7fe4ff */
[----:B------:R3:W-:Y:S01]  /*dcf0*/  @!P1 STG.E.U8 desc[UR50][R226.64], R178 ;  /* 0x000000b2e2009986 */ /* 0x0007e2000c101132 */
[----:B------:R-:W-:-:S13]  /*dd00*/  ISETP.LT.OR P1, PT, R0, 0x2, !P0 ;  /* 0x000000020000780c */ /* 0x000fda0004721670 */
[----:B------:R-:W-:Y:S01]  /*dd10*/  @!P1 IADD3 R224, P6, R222, UR41, RZ ;  /* 0x00000029dee09c10 */ /* 0x000fe2000ffde0ff */
[----:B------:R-:W-:-:S03]  /*dd20*/  @!P1 IMAD R179, R179, R19, RZ ;  /* 0x00000013b3b39224 */ /* 0x000fc600078e02ff */
[----:B-1----:R-:W-:-:S05]  /*dd30*/  @!P1 IADD3.X R225, R223, UR40, RZ, P6, !PT ;  /* 0x00000028dfe19c10 */ /* 0x002fca000b7fe4ff */
[----:B------:R1:W-:Y:S01]  /*dd40*/  @!P1 STG.E.U8 desc[UR50][R224.64+0x1], R179 ;  /* 0x000001b3e0009986 */ /* 0x0003e2000c101132 */
[----:B------:R-:W-:-:S13]  /*dd50*/  ISETP.LT.OR P1, PT, R0, 0x9, !P2 ;  /* 0x000000090000780c */ /* 0x000fda0005721670 */
[----:B0-----:R-:W-:Y:S02]  /*dd60*/  @!P1 IMAD R229, R180, R19, RZ ;  /* 0x00000013b4e59224 */ /* 0x001fe400078e02ff */
[----:B---3--:R-:W-:Y:S02]  /*dd70*/  @!P1 IMAD.MOV.U32 R178, RZ, RZ, R222 ;  /* 0x000000ffffb29224 */ /* 0x008fe400078e00de */
[----:B-1----:R-:W-:-:S05]  /*dd80*/  @!P1 IMAD.MOV.U32 R179, RZ, RZ, R223 ;  /* 0x000000ffffb39224 */ /* 0x002fca00078e00df */
[----:B------:R0:W-:Y:S01]  /*dd90*/  @!P1 STG.E.U8 desc[UR50][R178.64+0x8], R229 ;  /* 0x000008e5b2009986 */ /* 0x0001e2000c101132 */
[----:B------:R-:W-:-:S13]  /*dda0*/  ISETP.LT.OR P1, PT, R0, 0xa, !P2 ;  /* 0x0000000a0000780c */ /* 0x000fda0005721670 */
[----:B------:R-:W-:-:S05]  /*ddb0*/  @!P1 IMAD R227, R181, R19, RZ ;  /* 0x00000013b5e39224 */ /* 0x000fca00078e02ff */
[----:B------:R1:W-:Y:S01]  /*ddc0*/  @!P1 STG.E.U8 desc[UR50][R222.64+0x9], R227 ;  /* 0x000009e3de009986 */ /* 0x0003e2000c101132 */
[----:B------:R-:W-:-:S13]  /*ddd0*/  ISETP.LT.OR P1, PT, R0, 0x9, !P0 ;  /* 0x000000090000780c */ /* 0x000fda0004721670 */
[----:B------:R-:W-:Y:S01]  /*dde0*/  @!P1 IADD3 R180, P6, R222, UR41, RZ ;  /* 0x00000029deb49c10 */ /* 0x000fe2000ffde0ff */
[----:B------:R-:W-:-:S03]  /*ddf0*/  @!P1 IMAD R225, R182, R19, RZ ;  /* 0x00000013b6e19224 */ /* 0x000fc600078e02ff */
[----:B------:R-:W-:-:S05]  /*de00*/  @!P1 IADD3.X R181, R223, UR40, RZ, P6, !PT ;  /* 0x00000028dfb59c10 */ /* 0x000fca000b7fe4ff */
[----:B------:R3:W-:Y:S01]  /*de10*/  @!P1 STG.E.U8 desc[UR50][R180.64+0x8], R225 ;  /* 0x000008e1b4009986 */ /* 0x0007e2000c101132 */
[----:B------:R-:W-:-:S13]  /*de20*/  ISETP.LT.OR P1, PT, R0, 0xa, !P0 ;  /* 0x0000000a0000780c */ /* 0x000fda0004721670 */
[----:B0-----:R-:W-:Y:S01]  /*de30*/  @!P1 IADD3 R178, P6, R222, UR41, RZ ;  /* 0x00000029deb29c10 */ /* 0x001fe2000ffde0ff */
[----:B------:R-:W-:-:S03]  /*de40*/  @!P1 IMAD R183, R183, R19, RZ ;  /* 0x00000013b7b79224 */ /* 0x000fc600078e02ff */
[----:B------:R-:W-:-:S05]  /*de50*/  @!P1 IADD3.X R179, R223, UR40, RZ, P6, !PT ;  /* 0x00000028dfb39c10 */ /* 0x000fca000b7fe4ff */
[----:B------:R0:W-:Y:S01]  /*de60*/  @!P1 STG.E.U8 desc[UR50][R178.64+0x9], R183 ;  /* 0x000009b7b2009986 */ /* 0x0001e2000c101132 */
[----:B-1----:R-:W-:-:S04]  /*de70*/  IADD3 R222, P1, R222, UR39, RZ ;  /* 0x00000027dede7c10 */ /* 0x002fc8000ff3e0ff */
[----:B------:R-:W-:Y:S02]  /*de80*/  IADD3.X R223, R223, UR38, RZ, P1, !PT ;  /* 0x00000026dfdf7c10 */ /* 0x000fe40008ffe4ff */
[----:B------:R-:W-:-:S04]  /*de90*/  ISETP.GE.AND P1, PT, R3, 0x101, PT ;  /* 0x000001010300780c */ /* 0x000fc80003f26270 */
[----:B------:R-:W-:-:S13]  /*dea0*/  ISETP.LT.OR P6, PT, R0, 0x1, !P1 ;  /* 0x000000010000780c */ /* 0x000fda0004fc1670 */
[----:B------:R-:W-:-:S05]  /*deb0*/  @!P6 IMAD R3, R168, R19, RZ ;  /* 0x00000013a803e224 */ /* 0x000fca00078e02ff */
[----:B------:R1:W-:Y:S01]  /*dec0*/  @!P6 STG.E.U8 desc[UR50][R222.64], R3 ;  /* 0x00000003de00e986 */ /* 0x0003e2000c101132 */
[----:B------:R-:W-:-:S13]  /*ded0*/  ISETP.LT.OR P6, PT, R0, 0x2, !P1 ;  /* 0x000000020000780c */ /* 0x000fda0004fc1670 */
[----:B---3--:R-:W-:Y:S02]  /*dee0*/  @!P6 IMAD R225, R169, R19, RZ ;  /* 0x00000013a9e1e224 */ /* 0x008fe400078e02ff */
[----:B0-----:R-:W-:Y:S02]  /*def0*/  @!P6 IMAD.MOV.U32 R178, RZ, RZ, R222 ;  /* 0x000000ffffb2e224 */ /* 0x001fe400078e00de */
[----:B------:R-:W-:-:S05]  /*df00*/  @!P6 IMAD.MOV.U32 R179, RZ, RZ, R223 ;  /* 0x000000ffffb3e224 */ /* 0x000fca00078e00df */
[----:B------:R-:W-:Y:S01]  /*df10*/  @!P6 STG.E.U8 desc[UR50][R178.64+0x1], R225 ;  /* 0x000001e1b200e986 */ /* 0x000fe2000c101132 */
[----:B------:R-:W-:-:S13]  /*df20*/  ISETP.LT.OR P6, PT, R0, 0x1, !P5 ;  /* 0x000000010000780c */ /* 0x000fda0006fc1670 */
[----:B------:R-:W-:Y:S01]  /*df30*/  @!P6 IADD3 R168, P4, R222, UR41, RZ ;  /* 0x00000029dea8ec10 */ /* 0x000fe2000ff9e0ff */
[----:B------:R-:W-:-:S03]  /*df40*/  @!P6 IMAD R183, R170, R19, RZ ;  /* 0x00000013aab7e224 */ /* 0x000fc600078e02ff */
[----:B------:R-:W-:-:S05]  /*df50*/  @!P6 IADD3.X R169, R223, UR40, RZ, P4, !PT ;  /* 0x00000028dfa9ec10 */ /* 0x000fca000a7fe4ff */
[----:B------:R-:W-:Y:S01]  /*df60*/  @!P6 STG.E.U8 desc[UR50][R168.64], R183 ;  /* 0x000000b7a800e986 */ /* 0x000fe2000c101132 */
[----:B------:R-:W-:-:S13]  /*df70*/  ISETP.LT.OR P6, PT, R0, 0x2, !P5 ;  /* 0x000000020000780c */ /* 0x000fda0006fc1670 */
[----:B------:R-:W-:Y:S01]  /*df80*/  @!P6 IADD3 R180, P4, R222, UR41, RZ ;  /* 0x00000029deb4ec10 */ /* 0x000fe2000ff9e0ff */
[----:B-1----:R-:W-:-:S03]  /*df90*/  @!P6 IMAD R3, R171, R19, RZ ;  /* 0x00000013ab03e224 */ /* 0x002fc600078e02ff */
[----:B------:R-:W-:-:S05]  /*dfa0*/  @!P6 IADD3.X R181, R223, UR40, RZ, P4, !PT ;  /* 0x00000028dfb5ec10 */ /* 0x000fca000a7fe4ff */
[----:B------:R0:W-:Y:S01]  /*dfb0*/  @!P6 STG.E.U8 desc[UR50][R180.64+0x1], R3 ;  /* 0x00000103b400e986 */ /* 0x0001e2000c101132 */
[----:B------:R-:W-:Y:S02]  /*dfc0*/  ISETP.LT.OR P6, PT, R0, 0x9, !P1 ;  /* 0x000000090000780c */ /* 0x000fe40004fc1670 */
[----:B0-----:R-:W-:-:S11]  /*dfd0*/  P2R R3, PR, RZ, 0x2 ;  /* 0x00000002ff037803 */ /* 0x001fd60000000000 */
[----:B------:R-:W-:Y:S02]  /*dfe0*/  @!P6 IMAD R179, R172, R19, RZ ;  /* 0x00000013acb3e224 */ /* 0x000fe400078e02ff */
[----:B------:R-:W-:Y:S02]  /*dff0*/  @!P6 IMAD.MOV.U32 R168, RZ, RZ, R222 ;  /* 0x000000ffffa8e224 */ /* 0x000fe400078e00de */
[----:B------:R-:W-:-:S05]  /*e000*/  @!P6 IMAD.MOV.U32 R169, RZ, RZ, R223 ;  /* 0x000000ffffa9e224 */ /* 0x000fca00078e00df */
[----:B------:R0:W-:Y:S01]  /*e010*/  @!P6 STG.E.U8 desc[UR50][R168.64+0x8], R179 ;  /* 0x000008b3a800e986 */ /* 0x0001e2000c101132 */
[C---:B------:R-:W-:Y:S02]  /*e020*/  ISETP.LT.OR P6, PT, R0.reuse, 0xa, !P1 ;  /* 0x0000000a0000780c */ /* 0x040fe40004fc1670 */
[----:B------:R-:W-:-:S11]  /*e030*/  ISETP.LT.OR P1, PT, R0, 0xa, !P5 ;  /* 0x0000000a0000780c */ /* 0x000fd60006f21670 */
[-C--:B------:R-:W-:Y:S02]  /*e040*/  @!P6 IMAD R173, R173, R19.reuse, RZ ;  /* 0x00000013adade224 */ /* 0x080fe400078e02ff */
[----:B0-----:R-:W-:Y:S02]  /*e050*/  @!P6 IMAD.MOV.U32 R168, RZ, RZ, R222 ;  /* 0x000000ffffa8e224 */ /* 0x001fe400078e00de */
[----:B------:R-:W-:Y:S02]  /*e060*/  @!P6 IMAD.MOV.U32 R169, RZ, RZ, R223 ;  /* 0x000000ffffa9e224 */ /* 0x000fe400078e00df */
[----:B------:R-:W-:-:S03]  /*e070*/  @!P1 IMAD R175, R175, R19, RZ ;  /* 0x00000013afaf9224 */ /* 0x000fc600078e02ff */
[----:B------:R0:W-:Y:S01]  /*e080*/  @!P6 STG.E.U8 desc[UR50][R168.64+0x9], R173 ;  /* 0x000009ada800e986 */ /* 0x0001e2000c101132 */
[C---:B------:R-:W-:Y:S02]  /*e090*/  ISETP.LT.OR P6, PT, R0.reuse, 0x9, !P5 ;  /* 0x000000090000780c */ /* 0x040fe40006fc1670 */
[----:B------:R-:W-:-:S11]  /*e0a0*/  ISETP.LT.OR P5, PT, R0, 0x11, !P5 ;  /* 0x000000110000780c */ /* 0x000fd60006fa1670 */
[----:B------:R-:W-:Y:S01]  /*e0b0*/  @!P6 IADD3 R170, P4, R222, UR41, RZ ;  /* 0x00000029deaaec10 */ /* 0x000fe2000ff9e0ff */
[----:B------:R-:W-:-:S03]  /*e0c0*/  @!P6 IMAD R181, R174, R19, RZ ;  /* 0x00000013aeb5e224 */ /* 0x000fc600078e02ff */
[----:B------:R-:W-:Y:S02]  /*e0d0*/  @!P6 IADD3.X R171, R223, UR40, RZ, P4, !PT ;  /* 0x00000028dfabec10 */ /* 0x000fe4000a7fe4ff */
[----:B------:R-:W-:-:S03]  /*e0e0*/  LOP3.LUT P4, RZ, R18, 0x2000000, RZ, 0xc0, !PT ;  /* 0x0200000012ff7812 */ /* 0x000fc6000788c0ff */
[----:B------:R1:W-:Y:S01]  /*e0f0*/  @!P6 STG.E.U8 desc[UR50][R170.64+0x8], R181 ;  /* 0x000008b5aa00e986 */ /* 0x0003e2000c101132 */
[----:B------:R-:W-:-:S03]  /*e100*/  ISETP.LT.OR P6, PT, R0, 0x11, !P4 ;  /* 0x000000110000780c */ /* 0x000fc600067c1670 */
[----:B------:R-:W-:Y:S10]  /*e110*/  @!P1 STG.E.U8 desc[UR50][R218.64+0x9], R175 ;  /* 0x000009afda009986 */ /* 0x000ff4000c101132 */
[----:B------:R-:W-:-:S05]  /*e120*/  @!P6 IMAD R179, R160, R19, RZ ;  /* 0x00000013a0b3e224 */ /* 0x000fca00078e02ff */
[----:B------:R-:W-:Y:S01]  /*e130*/  @!P6 STG.E.U8 desc[UR50][R6.64+0x10], R179 ;  /* 0x000010b30600e986 */ /* 0x000fe2000c101132 */
[----:B------:R-:W-:-:S13]  /*e140*/  ISETP.LT.OR P6, PT, R0, 0x12, !P4 ;  /* 0x000000120000780c */ /* 0x000fda00067c1670 */
[----:B------:R-:W-:-:S05]  /*e150*/  @!P6 IMAD R161, R161, R19, RZ ;  /* 0x00000013a1a1e224 */ /* 0x000fca00078e02ff */
[----:B------:R3:W-:Y:S01]  /*e160*/  @!P6 STG.E.U8 desc[UR50][R6.64+0x11], R161 ;  /* 0x000011a10600e986 */ /* 0x0007e2000c101132 */
[----:B------:R-:W-:-:S13]  /*e170*/  ISETP.LT.OR P6, PT, R0, 0x11, !P3 ;  /* 0x000000110000780c */ /* 0x000fda0005fc1670 */
[----:B0-----:R-:W-:-:S05]  /*e180*/  @!P6 IMAD R169, R162, R19, RZ ;  /* 0x00000013a2a9e224 */ /* 0x001fca00078e02ff */
[----:B------:R-:W-:Y:S01]  /*e190*/  @!P6 STG.E.U8 desc[UR50][R4.64+0x10], R169 ;  /* 0x000010a90400e986 */ /* 0x000fe2000c101132 */
[----:B------:R-:W-:-:S13]  /*e1a0*/  ISETP.LT.OR P6, PT, R0, 0x12, !P3 ;  /* 0x000000120000780c */ /* 0x000fda0005fc1670 */
[----:B------:R-:W-:-:S05]  /*e1b0*/  @!P6 IMAD R163, R163, R19, RZ ;  /* 0x00000013a3a3e224 */ /* 0x000fca00078e02ff */
[----:B------:R0:W-:Y:S01]  /*e1c0*/  @!P6 STG.E.U8 desc[UR50][R4.64+0x11], R163 ;  /* 0x000011a30400e986 */ /* 0x0001e2000c101132 */
[----:B------:R-:W-:-:S13]  /*e1d0*/  ISETP.LT.OR P6, PT, R0, 0x19, !P4 ;  /* 0x000000190000780c */ /* 0x000fda00067c1670 */
[----:B-1----:R-:W-:-:S05]  /*e1e0*/  @!P6 IMAD R171, R164, R19, RZ ;  /* 0x00000013a4abe224 */ /* 0x002fca00078e02ff */
[----:B------:R-:W-:Y:S01]  /*e1f0*/  @!P6 STG.E.U8 desc[UR50][R6.64+0x18], R171 ;  /* 0x000018ab0600e986 */ /* 0x000fe2000c101132 */
[----:B------:R-:W-:-:S13]  /*e200*/  ISETP.LT.OR P6, PT, R0, 0x1a, !P4 ;  /* 0x0000001a0000780c */ /* 0x000fda00067c1670 */
[----:B------:R-:W-:-:S05]  /*e210*/  @!P6 IMAD R165, R165, R19, RZ ;  /* 0x00000013a5a5e224 */ /* 0x000fca00078e02ff */
[----:B------:R1:W-:Y:S01]  /*e220*/  @!P6 STG.E.U8 desc[UR50][R6.64+0x19], R165 ;  /* 0x000019a50600e986 */ /* 0x0003e2000c101132 */
[----:B------:R-:W-:-:S13]  /*e230*/  ISETP.LT.OR P6, PT, R0, 0x19, !P3 ;  /* 0x000000190000780c */ /* 0x000fda0005fc1670 */
[----:B---3--:R-:W-:-:S05]  /*e240*/  @!P6 IMAD R161, R166, R19, RZ ;  /* 0x00000013a6a1e224 */ /* 0x008fca00078e02ff */
[----:B------:R3:W-:Y:S01]  /*e250*/  @!P6 STG.E.U8 desc[UR50][R4.64+0x18], R161 ;  /* 0x000018a10400e986 */ /* 0x0007e2000c101132 */
[----:B------:R-:W-:-:S13]  /*e260*/  ISETP.LT.OR P6, PT, R0, 0x1a, !P3 ;  /* 0x0000001a0000780c */ /* 0x000fda0005fc1670 */
[----:B------:R-:W-:-:S05]  /*e270*/  @!P6 IMAD R167, R167, R19, RZ ;  /* 0x00000013a7a7e224 */ /* 0x000fca00078e02ff */
[----:B------:R4:W-:Y:S01]  /*e280*/  @!P6 STG.E.U8 desc[UR50][R4.64+0x19], R167 ;  /* 0x000019a70400e986 */ /* 0x0009e2000c101132 */
[----:B------:R-:W-:-:S13]  /*e290*/  ISETP.LT.OR P6, PT, R0, 0x11, !P2 ;  /* 0x000000110000780c */ /* 0x000fda00057c1670 */
[----:B0-----:R-:W-:-:S05]  /*e2a0*/  @!P6 IMAD R163, R152, R19, RZ ;  /* 0x0000001398a3e224 */ /* 0x001fca00078e02ff */
[----:B------:R0:W-:Y:S01]  /*e2b0*/  @!P6 STG.E.U8 desc[UR50][R220.64+0x10], R163 ;  /* 0x000010a3dc00e986 */ /* 0x0001e2000c101132 */
[----:B------:R-:W-:-:S13]  /*e2c0*/  ISETP.LT.OR P6, PT, R0, 0x12, !P2 ;  /* 0x000000120000780c */ /* 0x000fda00057c1670 */
[----:B-1----:R-:W-:Y:S02]  /*e2d0*/  @!P6 IMAD R165, R153, R19, RZ ;  /* 0x0000001399a5e224 */ /* 0x002fe400078e02ff */
[----:B------:R-:W-:Y:S02]  /*e2e0*/  @!P6 IMAD.MOV.U32 R160, RZ, RZ, R220 ;  /* 0x000000ffffa0e224 */ /* 0x000fe400078e00dc */
[----:B---3--:R-:W-:-:S05]  /*e2f0*/  @!P6 IMAD.MOV.U32 R161, RZ, RZ, R221 ;  /* 0x000000ffffa1e224 */ /* 0x008fca00078e00dd */
[----:B------:R1:W-:Y:S01]  /*e300*/  @!P6 STG.E.U8 desc[UR50][R160.64+0x11], R165 ;  /* 0x000011a5a000e986 */ /* 0x0003e2000c101132 */
[----:B------:R-:W-:-:S13]  /*e310*/  ISETP.LT.OR P6, PT, R0, 0x11, !P0 ;  /* 0x000000110000780c */ /* 0x000fda00047c1670 */
[----:B------:R-:W-:Y:S01]  /*e320*/  @!P6 IADD3 R152, P1, R220, UR41, RZ ;  /* 0x00000029dc98ec10 */ /* 0x000fe2000ff3e0ff */
[----:B----4-:R-:W-:-:S03]  /*e330*/  @!P6 IMAD R167, R154, R19, RZ ;  /* 0x000000139aa7e224 */ /* 0x010fc600078e02ff */
[----:B------:R-:W-:-:S05]  /*e340*/  @!P6 IADD3.X R153, R221, UR40, RZ, P1, !PT ;  /* 0x00000028dd99ec10 */ /* 0x000fca0008ffe4ff */
[----:B------:R3:W-:Y:S01]  /*e350*/  @!P6 STG.E.U8 desc[UR50][R152.64+0x10], R167 ;  /* 0x000010a79800e986 */ /* 0x0007e2000c101132 */
[----:B------:R-:W-:-:S13]  /*e360*/  ISETP.LT.OR P6, PT, R0, 0x12, !P0 ;  /* 0x000000120000780c */ /* 0x000fda00047c1670 */
[----:B------:R-:W-:Y:S01]  /*e370*/  @!P6 IADD3 R162, P1, R220, UR41, RZ ;  /* 0x00000029dca2ec10 */ /* 0x000fe2000ff3e0ff */
[----:B------:R-:W-:-:S03]  /*e380*/  @!P6 IMAD R169, R155, R19, RZ ;  /* 0x000000139ba9e224 */ /* 0x000fc600078e02ff */
[----:B0-----:R-:W-:-:S05]  /*e390*/  @!P6 IADD3.X R163, R221, UR40, RZ, P1, !PT ;  /* 0x00000028dda3ec10 */ /* 0x001fca0008ffe4ff */
[----:B------:R-:W-:Y:S01]  /*e3a0*/  @!P6 STG.E.U8 desc[UR50][R162.64+0x11], R169 ;  /* 0x000011a9a200e986 */ /* 0x000fe2000c101132 */
[----:B------:R-:W-:-:S13]  /*e3b0*/  ISETP.LT.OR P6, PT, R0, 0x19, !P2 ;  /* 0x000000190000780c */ /* 0x000fda00057c1670 */
[----:B-1----:R-:W-:Y:S02]  /*e3c0*/  @!P6 IMAD R161, R156, R19, RZ ;  /* 0x000000139ca1e224 */ /* 0x002fe400078e02ff */
[----:B---3--:R-:W-:Y:S02]  /*e3d0*/  @!P6 IMAD.MOV.U32 R152, RZ, RZ, R220 ;  /* 0x000000ffff98e224 */ /* 0x008fe400078e00dc */
[----:B------:R-:W-:-:S05]  /*e3e0*/  @!P6 IMAD.MOV.U32 R153, RZ, RZ, R221 ;  /* 0x000000ffff99e224 */ /* 0x000fca00078e00dd */
[----:B------:R0:W-:Y:S01]  /*e3f0*/  @!P6 STG.E.U8 desc[UR50][R152.64+0x18], R161 ;  /* 0x000018a19800e986 */ /* 0x0001e2000c101132 */
[----:B------:R-:W-:-:S13]  /*e400*/  ISETP.LT.OR P6, PT, R0, 0x1a, !P2 ;  /* 0x0000001a0000780c */ /* 0x000fda00057c1670 */
[----:B------:R-:W-:Y:S02]  /*e410*/  @!P6 IMAD R165, R157, R19, RZ ;  /* 0x000000139da5e224 */ /* 0x000fe400078e02ff */
[----:B0-----:R-:W-:Y:S02]  /*e420*/  @!P6 IMAD.MOV.U32 R152, RZ, RZ, R220 ;  /* 0x000000ffff98e224 */ /* 0x001fe400078e00dc */
[----:B------:R-:W-:-:S05]  /*e430*/  @!P6 IMAD.MOV.U32 R153, RZ, RZ, R221 ;  /* 0x000000ffff99e224 */ /* 0x000fca00078e00dd */
[----:B------:R0:W-:Y:S01]  /*e440*/  @!P6 STG.E.U8 desc[UR50][R152.64+0x19], R165 ;  /* 0x000019a59800e986 */ /* 0x0001e2000c101132 */
[----:B------:R-:W-:-:S13]  /*e450*/  ISETP.LT.OR P6, PT, R0, 0x19, !P0 ;  /* 0x000000190000780c */ /* 0x000fda00047c1670 */
[----:B------:R-:W-:Y:S01]  /*e460*/  @!P6 IADD3 R154, P1, R220, UR41, RZ ;  /* 0x00000029dc9aec10 */ /* 0x000fe2000ff3e0ff */
[----:B------:R-:W-:-:S03]  /*e470*/  @!P6 IMAD R163, R158, R19, RZ ;  /* 0x000000139ea3e224 */ /* 0x000fc600078e02ff */
[----:B------:R-:W-:-:S05]  /*e480*/  @!P6 IADD3.X R155, R221, UR40, RZ, P1, !PT ;  /* 0x00000028dd9bec10 */ /* 0x000fca0008ffe4ff */
[----:B------:R-:W-:Y:S01]  /*e490*/  @!P6 STG.E.U8 desc[UR50][R154.64+0x18], R163 ;  /* 0x000018a39a00e986 */ /* 0x000fe2000c101132 */
[----:B------:R-:W-:-:S13]  /*e4a0*/  ISETP.LT.OR P6, PT, R0, 0x1a, !P0 ;  /* 0x0000001a0000780c */ /* 0x000fda00047c1670 */
[----:B------:R-:W-:Y:S01]  /*e4b0*/  @!P6 IADD3 R156, P1, R220, UR41, RZ ;  /* 0x00000029dc9cec10 */ /* 0x000fe2000ff3e0ff */
[----:B------:R-:W-:-:S03]  /*e4c0*/  @!P6 IMAD R159, R159, R19, RZ ;  /* 0x000000139f9fe224 */ /* 0x000fc600078e02ff */
[----:B------:R-:W-:Y:S02]  /*e4d0*/  @!P6 IADD3.X R157, R221, UR40, RZ, P1, !PT ;  /* 0x00000028dd9dec10 */ /* 0x000fe40008ffe4ff */
[----:B------:R-:W-:-:S03]  /*e4e0*/  ISETP.NE.AND P1, PT, R3, RZ, PT ;  /* 0x000000ff0300720c */ /* 0x000fc60003f25270 */
[----:B------:R1:W-:Y:S01]  /*e4f0*/  @!P6 STG.E.U8 desc[UR50][R156.64+0x19], R159 ;  /* 0x0000199f9c00e986 */ /* 0x0003e2000c101132 */
[----:B0-----:R-:W-:-:S04]  /*e500*/  IADD3 R152, P6, R220, UR39, RZ ;  /* 0x00000027dc987c10 */ /* 0x001fc8000ffde0ff */
[----:B------:R-:W-:Y:S02]  /*e510*/  IADD3.X R153, R221, UR38, RZ, P6, !PT ;  /* 0x00000026dd997c10 */ /* 0x000fe4000b7fe4ff */
[----:B------:R-:W-:Y:S01]  /*e520*/  ISETP.LT.OR P6, PT, R0, 0x11, !P1 ;  /* 0x000000110000780c */ /* 0x000fe20004fc1670 */
[----:B-1----:R-:W-:-:S12]  /*e530*/  @!P5 IMAD R157, R146, R19, RZ ;  /* 0x00000013929dd224 */ /* 0x002fd800078e02ff */
[----:B------:R-:W-:-:S05]  /*e540*/  @!P6 IMAD R3, R144, R19, RZ ;  /* 0x000000139003e224 */ /* 0x000fca00078e02ff */
[----:B------:R0:W-:Y:S01]  /*e550*/  @!P6 STG.E.U8 desc[UR50][R152.64+0x10], R3 ;  /* 0x000010039800e986 */ /* 0x0001e2000c101132 */
[----:B------:R-:W-:-:S13]  /*e560*/  ISETP.LT.OR P6, PT, R0, 0x12, !P1 ;  /* 0x000000120000780c */ /* 0x000fda0004fc1670 */
[----:B------:R-:W-:-:S05]  /*e570*/  @!P6 IMAD R155, R145, R19, RZ ;  /* 0x00000013919be224 */ /* 0x000fca00078e02ff */
[----:B------:R1:W-:Y:S01]  /*e580*/  @!P6 STG.E.U8 desc[UR50][R152.64+0x11], R155 ;  /* 0x0000119b9800e986 */ /* 0x0003e2000c101132 */
[----:B------:R-:W-:-:S04]  /*e590*/  @!P5 IADD3 R144, P6, R152, UR41, RZ ;  /* 0x000000299890dc10 */ /* 0x000fc8000ffde0ff */
[----:B------:R-:W-:Y:S02]  /*e5a0*/  @!P5 IADD3.X R145, R153, UR40, RZ, P6, !PT ;  /* 0x000000289991dc10 */ /* 0x000fe4000b7fe4ff */
[----:B------:R-:W-:-:S03]  /*e5b0*/  LOP3.LUT P6, RZ, R18, 0x4, RZ, 0xc0, !PT ;  /* 0x0000000412ff7812 */ /* 0x000fc600078cc0ff */
[----:B------:R3:W-:Y:S01]  /*e5c0*/  @!P5 STG.E.U8 desc[UR50][R144.64+0x10], R157 ;  /* 0x0000109d9000d986 */ /* 0x0007e2000c101132 */
[----:B------:R-:W-:-:S09]  /*e5d0*/  LOP3.LUT P5, RZ, R18, 0x8, RZ, 0xc0, !PT ;  /* 0x0000000812ff7812 */ /* 0x000fd200078ac0ff */
[----:B------:R-:W-:-:S04]  /*e5e0*/  @!P6 IMAD R151, R151, R19, RZ ;  /* 0x000000139797e224 */ /* 0x000fc800078e02ff */
[----:B------:R-:W-:-:S05]  /*e5f0*/  @!P5 IMAD R147, R147, R19, RZ ;  /* 0x000000139393d224 */ /* 0x000fca00078e02ff */
[----:B------:R-:W-:Y:S01]  /*e600*/  @!P5 STG.E.U8 desc[UR50][R216.64+0x11], R147 ;  /* 0x00001193d800d986 */ /* 0x000fe2000c101132 */
[----:B------:R-:W-:-:S13]  /*e610*/  ISETP.LT.OR P5, PT, R0, 0x19, !P1 ;  /* 0x000000190000780c */ /* 0x000fda0004fa1670 */
[----:B0-----:R-:W-:-:S05]  /*e620*/  @!P5 IMAD R3, R148, R19, RZ ;  /* 0x000000139403d224 */ /* 0x001fca00078e02ff */
[----:B------:R0:W-:Y:S01]  /*e630*/  @!P5 STG.E.U8 desc[UR50][R152.64+0x18], R3 ;  /* 0x000018039800d986 */ /* 0x0001e2000c101132 */
[----:B------:R-:W-:-:S13]  /*e640*/  ISETP.LT.OR P5, PT, R0, 0x1a, !P1 ;  /* 0x0000001a0000780c */ /* 0x000fda0004fa1670 */
[----:B------:R-:W-:-:S05]  /*e650*/  @!P5 IMAD R149, R149, R19, RZ ;  /* 0x000000139595d224 */ /* 0x000fca00078e02ff */
[----:B------:R-:W-:Y:S01]  /*e660*/  @!P5 STG.E.U8 desc[UR50][R152.64+0x19], R149 ;  /* 0x000019959800d986 */ /* 0x000fe2000c101132 */
[----:B------:R-:W-:-:S13]  /*e670*/  LOP3.LUT P5, RZ, R18, 0x10, RZ, 0xc0, !PT ;  /* 0x0000001012ff7812 */ /* 0x000fda00078ac0ff */
[----:B-1----:R-:W-:-:S05]  /*e680*/  @!P5 IMAD R155, R150, R19, RZ ;  /* 0x00000013969bd224 */ /* 0x002fca00078e02ff */
[----:B------:R-:W-:Y:S01]  /*e690*/  @!P5 STG.E.U8 desc[UR50][R214.64+0x18], R155 ;  /* 0x0000189bd600d986 */ /* 0x000fe2000c101132 */
[----:B------:R-:W-:-:S03]  /*e6a0*/  ISETP.LT.OR P5, PT, R0, 0x21, !P4 ;  /* 0x000000210000780c */ /* 0x000fc600067a1670 */
[----:B------:R-:W-:Y:S10]  /*e6b0*/  @!P6 STG.E.U8 desc[UR50][R212.64+0x19], R151 ;  /* 0x00001997d400e986 */ /* 0x000ff4000c101132 */
[----:B---3--:R-:W-:-:S05]  /*e6c0*/  @!P5 IMAD R145, R136, R19, RZ ;  /* 0x000000138891d224 */ /* 0x008fca00078e02ff */
[----:B------:R1:W-:Y:S01]  /*e6d0*/  @!P5 STG.E.U8 desc[UR50][R6.64+0x20], R145 ;  /* 0x000020910600d986 */ /* 0x0003e2000c101132 */
[----:B------:R-:W-:-:S13]  /*e6e0*/  ISETP.LT.OR P5, PT, R0, 0x22, !P4 ;  /* 0x000000220000780c */ /* 0x000fda00067a1670 */
        /* <DEDUP_REMOVED lines=8> */
[----:B------:R-:W-:-:S13]  /*e770*/  ISETP.LT.OR P5, PT, R0, 0x29, !P4 ;  /* 0x000000290000780c */ /* 0x000fda00067a1670 */
[----:B-1----:R-:W-:Y:S01]  /*e780*/  @!P5 IMAD R145, R140, R19, RZ ;  /* 0x000000138c91d224 */ /* 0x002fe200078e02ff */
[----:B------:R-:W-:-:S04]  /*e790*/  P2R R140, PR, RZ, 0x10 ;  /* 0x00000010ff8c7803 */ /* 0x000fc80000000000 */
[----:B------:R1:W-:Y:S01]  /*e7a0*/  @!P5 STG.E.U8 desc[UR50][R6.64+0x28], R145 ;  /* 0x000028910600d986 */ /* 0x0003e2000c101132 */
[----:B------:R-:W-:Y:S02]  /*e7b0*/  ISETP.LT.OR P5, PT, R0, 0x2a, !P4 ;  /* 0x0000002a0000780c */ /* 0x000fe400067a1670 */
[----:B------:R-:W-:-:S11]  /*e7c0*/  LOP3.LUT P4, RZ, R18, 0x200, RZ, 0xc0, !PT ;  /* 0x0000020012ff7812 */ /* 0x000fd6000788c0ff */
[----:B------:R-:W-:-:S05]  /*e7d0*/  @!P5 IMAD R141, R141, R19, RZ ;  /* 0x000000138d8dd224 */ /* 0x000fca00078e02ff */
[----:B------:R3:W-:Y:S01]  /*e7e0*/  @!P5 STG.E.U8 desc[UR50][R6.64+0x29], R141 ;  /* 0x0000298d0600d986 */ /* 0x0007e2000c101132 */
[----:B------:R-:W-:-:S13]  /*e7f0*/  ISETP.LT.OR P5, PT, R0, 0x29, !P3 ;  /* 0x000000290000780c */ /* 0x000fda0005fa1670 */
[----:B0-----:R-:W-:-:S05]  /*e800*/  @!P5 IMAD R3, R142, R19, RZ ;  /* 0x000000138e03d224 */ /* 0x001fca00078e02ff */
[----:B------:R0:W-:Y:S01]  /*e810*/  @!P5 STG.E.U8 desc[UR50][R4.64+0x28], R3 ;  /* 0x000028030400d986 */ /* 0x0001e2000c101132 */
[----:B------:R-:W-:-:S13]  /*e820*/  ISETP.LT.OR P5, PT, R0, 0x2a, !P3 ;  /* 0x0000002a0000780c */ /* 0x000fda0005fa1670 */
[----:B------:R-:W-:-:S05]  /*e830*/  @!P5 IMAD R143, R143, R19, RZ ;  /* 0x000000138f8fd224 */ /* 0x000fca00078e02ff */
[----:B------:R-:W-:Y:S01]  /*e840*/  @!P5 STG.E.U8 desc[UR50][R4.64+0x29], R143 ;  /* 0x0000298f0400d986 */ /* 0x000fe2000c101132 */
[----:B------:R-:W-:-:S13]  /*e850*/  ISETP.LT.OR P5, PT, R0, 0x21, !P2 ;  /* 0x000000210000780c */ /* 0x000fda00057a1670 */
[----:B-1----:R-:W-:Y:S02]  /*e860*/  @!P5 IMAD R145, R128, R19, RZ ;  /* 0x000000138091d224 */ /* 0x002fe400078e02ff */
[----:B------:R-:W-:Y:S02]  /*e870*/  @!P5 IMAD.MOV.U32 R136, RZ, RZ, R220 ;  /* 0x000000ffff88d224 */ /* 0x000fe400078e00dc */
[----:B------:R-:W-:-:S05]  /*e880*/  @!P5 IMAD.MOV.U32 R137, RZ, RZ, R221 ;  /* 0x000000ffff89d224 */ /* 0x000fca00078e00dd */
[----:B------:R1:W-:Y:S01]  /*e890*/  @!P5 STG.E.U8 desc[UR50][R136.64+0x20], R145 ;  /* 0x000020918800d986 */ /* 0x0003e2000c101132 */
[----:B------:R-:W-:-:S13]  /*e8a0*/  ISETP.LT.OR P5, PT, R0, 0x22, !P2 ;  /* 0x000000220000780c */ /* 0x000fda00057a1670 */
[----:B---3--:R-:W-:Y:S02]  /*e8b0*/  @!P5 IMAD R141, R129, R19, RZ ;  /* 0x00000013818dd224 */ /* 0x008fe400078e02ff */
[----:B------:R-:W-:Y:S02]  /*e8c0*/  @!P5 IMAD.MOV.U32 R128, RZ, RZ, R220 ;  /* 0x000000ffff80d224 */ /* 0x000fe400078e00dc */
[----:B------:R-:W-:-:S05]  /*e8d0*/  @!P5 IMAD.MOV.U32 R129, RZ, RZ, R221 ;  /* 0x000000ffff81d224 */ /* 0x000fca00078e00dd */
[----:B------:R3:W-:Y:S01]  /*e8e0*/  @!P5 STG.E.U8 desc[UR50][R128.64+0x21], R141 ;  /* 0x0000218d8000d986 */ /* 0x0007e2000c101132 */
[----:B------:R-:W-:-:S13]  /*e8f0*/  ISETP.LT.OR P5, PT, R0, 0x21, !P0 ;  /* 0x000000210000780c */ /* 0x000fda00047a1670 */
[----:B------:R-:W-:Y:S01]  /*e900*/  @!P5 IADD3 R138, P6, R220, UR41, RZ ;  /* 0x00000029dc8adc10 */ /* 0x000fe2000ffde0ff */
[----:B0-----:R-:W-:-:S03]  /*e910*/  @!P5 IMAD R3, R130, R19, RZ ;  /* 0x000000138203d224 */ /* 0x001fc600078e02ff */
[----:B------:R-:W-:-:S05]  /*e920*/  @!P5 IADD3.X R139, R221, UR40, RZ, P6, !PT ;  /* 0x00000028dd8bdc10 */ /* 0x000fca000b7fe4ff */
[----:B------:R0:W-:Y:S01]  /*e930*/  @!P5 STG.E.U8 desc[UR50][R138.64+0x20], R3 ;  /* 0x000020038a00d986 */ /* 0x0001e2000c101132 */
[----:B------:R-:W-:-:S13]  /*e940*/  ISETP.LT.OR P5, PT, R0, 0x22, !P0 ;  /* 0x000000220000780c */ /* 0x000fda00047a1670 */
[----:B-1----:R-:W-:Y:S01]  /*e950*/  @!P5 IADD3 R136, P6, R220, UR41, RZ ;  /* 0x00000029dc88dc10 */ /* 0x002fe2000ffde0ff */
[----:B------:R-:W-:-:S03]  /*e960*/  @!P5 IMAD R143, R131, R19, RZ ;  /* 0x00000013838fd224 */ /* 0x000fc600078e02ff */
[----:B------:R-:W-:-:S05]  /*e970*/  @!P5 IADD3.X R137, R221, UR40, RZ, P6, !PT ;  /* 0x00000028dd89dc10 */ /* 0x000fca000b7fe4ff */
[----:B------:R-:W-:Y:S01]  /*e980*/  @!P5 STG.E.U8 desc[UR50][R136.64+0x21], R143 ;  /* 0x0000218f8800d986 */ /* 0x000fe2000c101132 */
[----:B------:R-:W-:-:S13]  /*e990*/  ISETP.LT.OR P5, PT, R0, 0x29, !P2 ;  /* 0x000000290000780c */ /* 0x000fda00057a1670 */
[----:B---3--:R-:W-:Y:S02]  /*e9a0*/  @!P5 IMAD R141, R132, R19, RZ ;  /* 0x00000013848dd224 */ /* 0x008fe400078e02ff */
[----:B------:R-:W-:Y:S02]  /*e9b0*/  @!P5 IMAD.MOV.U32 R128, RZ, RZ, R220 ;  /* 0x000000ffff80d224 */ /* 0x000fe400078e00dc */
[----:B------:R-:W-:-:S05]  /*e9c0*/  @!P5 IMAD.MOV.U32 R129, RZ, RZ, R221 ;  /* 0x000000ffff81d224 */ /* 0x000fca00078e00dd */
[----:B------:R1:W-:Y:S01]  /*e9d0*/  @!P5 STG.E.U8 desc[UR50][R128.64+0x28], R141 ;  /* 0x0000288d8000d986 */ /* 0x0003e2000c101132 */
[----:B------:R-:W-:-:S13]  /*e9e0*/  ISETP.LT.OR P5, PT, R0, 0x2a, !P2 ;  /* 0x0000002a0000780c */ /* 0x000fda00057a1670 */
[----:B0-----:R-:W-:Y:S02]  /*e9f0*/  @!P5 IMAD R3, R133, R19, RZ ;  /* 0x000000138503d224 */ /* 0x001fe400078e02ff */
[----:B-1----:R-:W-:Y:S02]  /*ea00*/  @!P5 IMAD.MOV.U32 R128, RZ, RZ, R220 ;  /* 0x000000ffff80d224 */ /* 0x002fe400078e00dc */
[----:B------:R-:W-:-:S05]  /*ea10*/  @!P5 IMAD.MOV.U32 R129, RZ, RZ, R221 ;  /* 0x000000ffff81d224 */ /* 0x000fca00078e00dd */
[----:B------:R0:W-:Y:S01]  /*ea20*/  @!P5 STG.E.U8 desc[UR50][R128.64+0x29], R3 ;  /* 0x000029038000d986 */ /* 0x0001e2000c101132 */
[----:B------:R-:W-:Y:S01]  /*ea30*/  ISETP.LT.OR P5, PT, R0, 0x29, !P0 ;  /* 0x000000290000780c */ /* 0x000fe200047a1670 */
[----:B0-----:R-:W-:-:S12]  /*ea40*/  @!P4 IMAD R129, R122, R19, RZ ;  /* 0x000000137a81c224 */ /* 0x001fd800078e02ff */
[----:B------:R-:W-:Y:S01]  /*ea50*/  @!P5 IADD3 R130, P6, R220, UR41, RZ ;  /* 0x00000029dc82dc10 */ /* 0x000fe2000ffde0ff */
[----:B------:R-:W-:-:S03]  /*ea60*/  @!P5 IMAD R137, R134, R19, RZ ;  /* 0x000000138689d224 */ /* 0x000fc600078e02ff */
[----:B------:R-:W-:-:S05]  /*ea70*/  @!P5 IADD3.X R131, R221, UR40, RZ, P6, !PT ;  /* 0x00000028dd83dc10 */ /* 0x000fca000b7fe4ff */
[----:B------:R0:W-:Y:S01]  /*ea80*/  @!P5 STG.E.U8 desc[UR50][R130.64+0x28], R137 ;  /* 0x000028898200d986 */ /* 0x0001e2000c101132 */
[----:B------:R-:W-:-:S13]  /*ea90*/  ISETP.LT.OR P5, PT, R0, 0x2a, !P0 ;  /* 0x0000002a0000780c */ /* 0x000fda00047a1670 */
[----:B------:R-:W-:Y:S01]  /*eaa0*/  @!P5 IADD3 R132, P6, R220, UR41, RZ ;  /* 0x00000029dc84dc10 */ /* 0x000fe2000ffde0ff */
[----:B------:R-:W-:-:S03]  /*eab0*/  @!P5 IMAD R135, R135, R19, RZ ;  /* 0x000000138787d224 */ /* 0x000fc600078e02ff */
[----:B------:R-:W-:Y:S02]  /*eac0*/  @!P5 IADD3.X R133, R221, UR40, RZ, P6, !PT ;  /* 0x00000028dd85dc10 */ /* 0x000fe4000b7fe4ff */
[----:B------:R-:W-:-:S03]  /*ead0*/  LOP3.LUT P6, RZ, R18, 0x40, RZ, 0xc0, !PT ;  /* 0x0000004012ff7812 */ /* 0x000fc600078cc0ff */
[----:B------:R-:W-:Y:S01]  /*eae0*/  @!P5 STG.E.U8 desc[UR50][R132.64+0x29], R135 ;  /* 0x000029878400d986 */ /* 0x000fe2000c101132 */
[----:B------:R-:W-:-:S09]  /*eaf0*/  ISETP.LT.OR P5, PT, R0, 0x21, !P1 ;  /* 0x000000210000780c */ /* 0x000fd20004fa1670 */
[----:B------:R-:W-:-:S04]  /*eb00*/  @!P6 IMAD R127, R127, R19, RZ ;  /* 0x000000137f7fe224 */ /* 0x000fc800078e02ff */
[----:B------:R-:W-:-:S05]  /*eb10*/  @!P5 IMAD R3, R120, R19, RZ ;  /* 0x000000137803d224 */ /* 0x000fca00078e02ff */
[----:B------:R1:W-:Y:S01]  /*eb20*/  @!P5 STG.E.U8 desc[UR50][R152.64+0x20], R3 ;  /* 0x000020039800d986 */ /* 0x0003e2000c101132 */
[----:B------:R-:W-:-:S13]  /*eb30*/  ISETP.LT.OR P5, PT, R0, 0x22, !P1 ;  /* 0x000000220000780c */ /* 0x000fda0004fa1670 */
[----:B------:R-:W-:-:S05]  /*eb40*/  @!P5 IMAD R121, R121, R19, RZ ;  /* 0x000000137979d224 */ /* 0x000fca00078e02ff */
[----:B------:R3:W-:Y:S01]  /*eb50*/  @!P5 STG.E.U8 desc[UR50][R152.64+0x21], R121 ;  /* 0x000021799800d986 */ /* 0x0007e2000c101132 */
[----:B------:R-:W-:-:S03]  /*eb60*/  LOP3.LUT P5, RZ, R18, 0x100, RZ, 0xc0, !PT ;  /* 0x0000010012ff7812 */ /* 0x000fc600078ac0ff */
[----:B------:R-:W-:Y:S01]  /*eb70*/  @!P4 STG.E.U8 desc[UR50][R210.64+0x20], R129 ;  /* 0x00002081d200c986 */ /* 0x000fe2000c101132 */
[----:B------:R-:W-:-:S09]  /*eb80*/  ISETP.NE.AND P4, PT, R140, RZ, PT ;  /* 0x000000ff8c00720c */ /* 0x000fd20003f85270 */
[----:B------:R-:W-:-:S05]  /*eb90*/  @!P5 IMAD R123, R123, R19, RZ ;  /* 0x000000137b7bd224 */ /* 0x000fca00078e02ff */
[----:B------:R4:W-:Y:S01]  /*eba0*/  @!P5 STG.E.U8 desc[UR50][R208.64+0x21], R123 ;  /* 0x0000217bd000d986 */ /* 0x0009e2000c101132 */
[----:B------:R-:W-:-:S13]  /*ebb0*/  ISETP.LT.OR P5, PT, R0, 0x29, !P1 ;  /* 0x000000290000780c */ /* 0x000fda0004fa1670 */
[----:B0-----:R-:W-:-:S05]  /*ebc0*/  @!P5 IMAD R131, R124, R19, RZ ;  /* 0x000000137c83d224 */ /* 0x001fca00078e02ff */
[----:B------:R-:W-:Y:S01]  /*ebd0*/  @!P5 STG.E.U8 desc[UR50][R152.64+0x28], R131 ;  /* 0x000028839800d986 */ /* 0x000fe2000c101132 */
[----:B------:R-:W-:-:S13]  /*ebe0*/  ISETP.LT.OR P5, PT, R0, 0x2a, !P1 ;  /* 0x0000002a0000780c */ /* 0x000fda0004fa1670 */
[----:B------:R-:W-:-:S05]  /*ebf0*/  @!P5 IMAD R125, R125, R19, RZ ;  /* 0x000000137d7dd224 */ /* 0x000fca00078e02ff */
[----:B------:R-:W-:Y:S01]  /*ec00*/  @!P5 STG.E.U8 desc[UR50][R152.64+0x29], R125 ;  /* 0x0000297d9800d986 */ /* 0x000fe2000c101132 */
[----:B------:R-:W-:-:S13]  /*ec10*/  LOP3.LUT P5, RZ, R18, 0x80, RZ, 0xc0, !PT ;  /* 0x0000008012ff7812 */ /* 0x000fda00078ac0ff */
[----:B-1----:R-:W-:-:S05]  /*ec20*/  @!P5 IMAD R3, R126, R19, RZ ;  /* 0x000000137e03d224 */ /* 0x002fca00078e02ff */
[----:B------:R0:W-:Y:S01]  /*ec30*/  @!P5 STG.E.U8 desc[UR50][R206.64+0x28], R3 ;  /* 0x00002803ce00d986 */ /* 0x0001e2000c101132 */
[----:B------:R-:W-:-:S03]  /*ec40*/  ISETP.LT.OR P5, PT, R0, 0x31, !P4 ;  /* 0x000000310000780c */ /* 0x000fc600067a1670 */
[----:B------:R-:W-:Y:S10]  /*ec50*/  @!P6 STG.E.U8 desc[UR50][R204.64+0x29], R127 ;  /* 0x0000297fcc00e986 */ /* 0x000ff4000c101132 */
[----:B---3--:R-:W-:-:S05]  /*ec60*/  @!P5 IMAD R121, R112, R19, RZ ;  /* 0x000000137079d224 */ /* 0x008fca00078e02ff */
[----:B------:R-:W-:Y:S01]  /*ec70*/  @!P5 STG.E.U8 desc[UR50][R6.64+0x30], R121 ;  /* 0x000030790600d986 */ /* 0x000fe2000c101132 */
[----:B------:R-:W-:-:S13]  /*ec80*/  ISETP.LT.OR P5, PT, R0, 0x32, !P4 ;  /* 0x000000320000780c */ /* 0x000fda00067a1670 */
[----:B------:R-:W-:-:S05]  /*ec90*/  @!P5 IMAD R113, R113, R19, RZ ;  /* 0x000000137171d224 */ /* 0x000fca00078e02ff */
[----:B------:R1:W-:Y:S01]  /*eca0*/  @!P5 STG.E.U8 desc[UR50][R6.64+0x31], R113 ;  /* 0x000031710600d986 */ /* 0x0003e2000c101132 */
[----:B------:R-:W-:-:S13]  /*ecb0*/  ISETP.LT.OR P5, PT, R0, 0x31, !P3 ;  /* 0x000000310000780c */ /* 0x000fda0005fa1670 */
[----:B----4-:R-:W-:-:S05]  /*ecc0*/  @!P5 IMAD R123, R114, R19, RZ ;  /* 0x00000013727bd224 */ /* 0x010fca00078e02ff */
[----:B------:R-:W-:Y:S01]  /*ecd0*/  @!P5 STG.E.U8 desc[UR50][R4.64+0x30], R123 ;  /* 0x0000307b0400d986 */ /* 0x000fe2000c101132 */
[----:B------:R-:W-:-:S13]  /*ece0*/  ISETP.LT.OR P5, PT, R0, 0x32, !P3 ;  /* 0x000000320000780c */ /* 0x000fda0005fa1670 */
[----:B------:R-:W-:-:S05]  /*ecf0*/  @!P5 IMAD R115, R115, R19, RZ ;  /* 0x000000137373d224 */ /* 0x000fca00078e02ff */
[----:B------:R-:W-:Y:S01]  /*ed00*/  @!P5 STG.E.U8 desc[UR50][R4.64+0x31], R115 ;  /* 0x000031730400d986 */ /* 0x000fe2000c101132 */
[----:B------:R-:W-:-:S13]  /*ed10*/  ISETP.LT.OR P5, PT, R0, 0x39, !P4 ;  /* 0x000000390000780c */ /* 0x000fda00067a1670 */
[----:B0-----:R-:W-:Y:S01]  /*ed20*/  @!P5 IMAD R3, R116, R19, RZ ;  /* 0x000000137403d224 */ /* 0x001fe200078e02ff */
[----:B------:R-:W-:-:S04]  /*ed30*/  P2R R116, PR, RZ, 0x10 ;  /* 0x00000010ff747803 */ /* 0x000fc80000000000 */
[----:B------:R0:W-:Y:S01]  /*ed40*/  @!P5 STG.E.U8 desc[UR50][R6.64+0x38], R3 ;  /* 0x000038030600d986 */ /* 0x0001e2000c101132 */
[----:B------:R-:W-:Y:S02]  /*ed50*/  ISETP.LT.OR P5, PT, R0, 0x3a, !P4 ;  /* 0x0000003a0000780c */ /* 0x000fe400067a1670 */
[----:B------:R-:W-:-:S11]  /*ed60*/  LOP3.LUT P4, RZ, R18, 0x2000, RZ, 0xc0, !PT ;  /* 0x0000200012ff7812 */ /* 0x000fd6000788c0ff */
[----:B------:R-:W-:-:S05]  /*ed70*/  @!P5 IMAD R117, R117, R19, RZ ;  /* 0x000000137575d224 */ /* 0x000fca00078e02ff */
[----:B------:R-:W-:Y:S01]  /*ed80*/  @!P5 STG.E.U8 desc[UR50][R6.64+0x39], R117 ;  /* 0x000039750600d986 */ /* 0x000fe2000c101132 */
[----:B------:R-:W-:-:S13]  /*ed90*/  ISETP.LT.OR P5, PT, R0, 0x39, !P3 ;  /* 0x000000390000780c */ /* 0x000fda0005fa1670 */
[----:B-1----:R-:W-:-:S05]  /*eda0*/  @!P5 IMAD R113, R118, R19, RZ ;  /* 0x000000137671d224 */ /* 0x002fca00078e02ff */
[----:B------:R1:W-:Y:S01]  /*edb0*/  @!P5 STG.E.U8 desc[UR50][R4.64+0x38], R113 ;  /* 0x000038710400d986 */ /* 0x0003e2000c101132 */
[----:B------:R-:W-:-:S13]  /*edc0*/  ISETP.LT.OR P5, PT, R0, 0x3a, !P3 ;  /* 0x0000003a0000780c */ /* 0x000fda0005fa1670 */
[----:B------:R-:W-:-:S05]  /*edd0*/  @!P5 IMAD R119, R119, R19, RZ ;  /* 0x000000137777d224 */ /* 0x000fca00078e02ff */
[----:B------:R3:W-:Y:S01]  /*ede0*/  @!P5 STG.E.U8 desc[UR50][R4.64+0x39], R119 ;  /* 0x000039770400d986 */ /* 0x0007e2000c101132 */
[----:B------:R-:W-:-:S13]  /*edf0*/  ISETP.LT.OR P5, PT, R0, 0x31, !P2 ;  /* 0x000000310000780c */ /* 0x000fda00057a1670 */
[----:B0-----:R-:W-:Y:S02]  /*ee00*/  @!P5 IMAD R3, R104, R19, RZ ;  /* 0x000000136803d224 */ /* 0x001fe400078e02ff */
[----:B------:R-:W-:Y:S02]  /*ee10*/  @!P5 IMAD.MOV.U32 R112, RZ, RZ, R220 ;  /* 0x000000ffff70d224 */ /* 0x000fe400078e00dc */
[----:B-1----:R-:W-:-:S05]  /*ee20*/  @!P5 IMAD.MOV.U32 R113, RZ, RZ, R221 ;  /* 0x000000ffff71d224 */ /* 0x002fca00078e00dd */
[----:B------:R0:W-:Y:S01]  /*ee30*/  @!P5 STG.E.U8 desc[UR50][R112.64+0x30], R3 ;  /* 0x000030037000d986 */ /* 0x0001e2000c101132 */
[----:B------:R-:W-:-:S13]  /*ee40*/  ISETP.LT.OR P5, PT, R0, 0x32, !P2 ;  /* 0x000000320000780c */ /* 0x000fda00057a1670 */
[----:B------:R-:W-:Y:S02]  /*ee50*/  @!P5 IMAD R117, R105, R19, RZ ;  /* 0x000000136975d224 */ /* 0x000fe400078e02ff */
[----:B------:R-:W-:Y:S02]  /*ee60*/  @!P5 IMAD.MOV.U32 R104, RZ, RZ, R220 ;  /* 0x000000ffff68d224 */ /* 0x000fe400078e00dc */
[----:B------:R-:W-:-:S05]  /*ee70*/  @!P5 IMAD.MOV.U32 R105, RZ, RZ, R221 ;  /* 0x000000ffff69d224 */ /* 0x000fca00078e00dd */
[----:B------:R1:W-:Y:S01]  /*ee80*/  @!P5 STG.E.U8 desc[UR50][R104.64+0x31], R117 ;  /* 0x000031756800d986 */ /* 0x0003e2000c101132 */
[----:B------:R-:W-:-:S13]  /*ee90*/  ISETP.LT.OR P5, PT, R0, 0x31, !P0 ;  /* 0x000000310000780c */ /* 0x000fda00047a1670 */
[----:B------:R-:W-:Y:S01]  /*eea0*/  @!P5 IADD3 R114, P6, R220, UR41, RZ ;  /* 0x00000029dc72dc10 */ /* 0x000fe2000ffde0ff */
[----:B---3--:R-:W-:-:S03]  /*eeb0*/  @!P5 IMAD R119, R106, R19, RZ ;  /* 0x000000136a77d224 */ /* 0x008fc600078e02ff */
[----:B------:R-:W-:-:S05]  /*eec0*/  @!P5 IADD3.X R115, R221, UR40, RZ, P6, !PT ;  /* 0x00000028dd73dc10 */ /* 0x000fca000b7fe4ff */
[----:B------:R3:W-:Y:S01]  /*eed0*/  @!P5 STG.E.U8 desc[UR50][R114.64+0x30], R119 ;  /* 0x000030777200d986 */ /* 0x0007e2000c101132 */
[----:B------:R-:W-:-:S13]  /*eee0*/  ISETP.LT.OR P5, PT, R0, 0x32, !P0 ;  /* 0x000000320000780c */ /* 0x000fda00047a1670 */
[----:B0-----:R-:W-:Y:S01]  /*eef0*/  @!P5 IADD3 R112, P6, R220, UR41, RZ ;  /* 0x00000029dc70dc10 */ /* 0x001fe2000ffde0ff */
[----:B------:R-:W-:-:S03]  /*ef00*/  @!P5 IMAD R3, R107, R19, RZ ;  /* 0x000000136b03d224 */ /* 0x000fc600078e02ff */
[----:B------:R-:W-:-:S05]  /*ef10*/  @!P5 IADD3.X R113, R221, UR40, RZ, P6, !PT ;  /* 0x00000028dd71dc10 */ /* 0x000fca000b7fe4ff */
        /* <DEDUP_REMOVED lines=15> */
[----:B------:R0:W-:Y:S01]  /*f010*/  @!P5 STG.E.U8 desc[UR50][R106.64+0x38], R3 ;  /* 0x000038036a00d986 */ /* 0x0001e2000c101132 */
[----:B------:R-:W-:Y:S01]  /*f020*/  ISETP.LT.OR P5, PT, R0, 0x3a, !P0 ;  /* 0x0000003a0000780c */ /* 0x000fe200047a1670 */
[----:B0-----:R-:W-:-:S12]  /*f030*/  @!P4 IMAD R3, R98, R19, RZ ;  /* 0x000000136203c224 */ /* 0x001fd800078e02ff */
        /* <DEDUP_REMOVED lines=8> */
[----:B------:R-:W-:Y:S01]  /*f0c0*/  @!P5 STG.E.U8 desc[UR50][R152.64+0x30], R105 ;  /* 0x000030699800d986 */ /* 0x000fe2000c101132 */
[----:B------:R-:W-:-:S13]  /*f0d0*/  ISETP.LT.OR P5, PT, R0, 0x32, !P1 ;  /* 0x000000320000780c */ /* 0x000fda0004fa1670 */
[----:B------:R-:W-:-:S05]  /*f0e0*/  @!P5 IMAD R97, R97, R19, RZ ;  /* 0x000000136161d224 */ /* 0x000fca00078e02ff */
[----:B------:R0:W-:Y:S01]  /*f0f0*/  @!P5 STG.E.U8 desc[UR50][R152.64+0x31], R97 ;  /* 0x000031619800d986 */ /* 0x0001e2000c101132 */
[----:B------:R-:W-:-:S03]  /*f100*/  LOP3.LUT P5, RZ, R18, 0x1000, RZ, 0xc0, !PT ;  /* 0x0000100012ff7812 */ /* 0x000fc600078ac0ff */
[----:B------:R1:W-:Y:S01]  /*f110*/  @!P4 STG.E.U8 desc[UR50][R202.64+0x30], R3 ;  /* 0x00003003ca00c986 */ /* 0x0003e2000c101132 */
[----:B------:R-:W-:-:S09]  /*f120*/  ISETP.NE.AND P4, PT, R116, RZ, PT ;  /* 0x000000ff7400720c */ /* 0x000fd20003f85270 */
[----:B------:R-:W-:-:S05]  /*f130*/  @!P5 IMAD R99, R99, R19, RZ ;  /* 0x000000136363d224 */ /* 0x000fca00078e02ff */
[----:B------:R3:W-:Y:S01]  /*f140*/  @!P5 STG.E.U8 desc[UR50][R200.64+0x31], R99 ;  /* 0x00003163c800d986 */ /* 0x0007e2000c101132 */
[----:B------:R-:W-:-:S13]  /*f150*/  ISETP.LT.OR P5, PT, R0, 0x39, !P1 ;  /* 0x000000390000780c */ /* 0x000fda0004fa1670 */
[----:B------:R-:W-:-:S05]  /*f160*/  @!P5 IMAD R107, R100, R19, RZ ;  /* 0x00000013646bd224 */ /* 0x000fca00078e02ff */
[----:B------:R-:W-:Y:S01]  /*f170*/  @!P5 STG.E.U8 desc[UR50][R152.64+0x38], R107 ;  /* 0x0000386b9800d986 */ /* 0x000fe2000c101132 */
[----:B------:R-:W-:-:S13]  /*f180*/  ISETP.LT.OR P5, PT, R0, 0x3a, !P1 ;  /* 0x0000003a0000780c */ /* 0x000fda0004fa1670 */
[----:B------:R-:W-:-:S05]  /*f190*/  @!P5 IMAD R101, R101, R19, RZ ;  /* 0x000000136565d224 */ /* 0x000fca00078e02ff */
[----:B------:R-:W-:Y:S01]  /*f1a0*/  @!P5 STG.E.U8 desc[UR50][R152.64+0x39], R101 ;  /* 0x000039659800d986 */ /* 0x000fe2000c101132 */
[----:B------:R-:W-:-:S13]  /*f1b0*/  LOP3.LUT P5, RZ, R18, 0x800, RZ, 0xc0, !PT ;  /* 0x0000080012ff7812 */ /* 0x000fda00078ac0ff */
[----:B0-----:R-:W-:-:S05]  /*f1c0*/  @!P5 IMAD R97, R102, R19, RZ ;  /* 0x000000136661d224 */ /* 0x001fca00078e02ff */
[----:B------:R-:W-:Y:S01]  /*f1d0*/  @!P5 STG.E.U8 desc[UR50][R198.64+0x38], R97 ;  /* 0x00003861c600d986 */ /* 0x000fe2000c101132 */
[----:B------:R-:W-:-:S03]  /*f1e0*/  ISETP.LT.OR P5, PT, R0, 0x41, !P4 ;  /* 0x000000410000780c */ /* 0x000fc600067a1670 */
[----:B------:R-:W-:Y:S10]  /*f1f0*/  @!P6 STG.E.U8 desc[UR50][R196.64+0x39], R103 ;  /* 0x00003967c400e986 */ /* 0x000ff4000c101132 */
[----:B-1----:R-:W-:-:S05]  /*f200*/  @!P5 IMAD R3, R88, R19, RZ ;  /* 0x000000135803d224 */ /* 0x002fca00078e02ff */
[----:B------:R0:W-:Y:S01]  /*f210*/  @!P5 STG.E.U8 desc[UR50][R6.64+0x40], R3 ;  /* 0x000040030600d986 */ /* 0x0001e2000c101132 */
[----:B------:R-:W-:-:S13]  /*f220*/  ISETP.LT.OR P5, PT, R0, 0x42, !P4 ;  /* 0x000000420000780c */ /* 0x000fda00067a1670 */
[----:B------:R-:W-:-:S05]  /*f230*/  @!P5 IMAD R89, R89, R19, RZ ;  /* 0x000000135959d224 */ /* 0x000fca00078e02ff */
[----:B------:R1:W-:Y:S01]  /*f240*/  @!P5 STG.E.U8 desc[UR50][R6.64+0x41], R89 ;  /* 0x000041590600d986 */ /* 0x0003e2000c101132 */
[----:B------:R-:W-:-:S13]  /*f250*/  ISETP.LT.OR P5, PT, R0, 0x41, !P3 ;  /* 0x000000410000780c */ /* 0x000fda0005fa1670 */
[----:B---3--:R-:W-:-:S05]  /*f260*/  @!P5 IMAD R99, R90, R19, RZ ;  /* 0x000000135a63d224 */ /* 0x008fca00078e02ff */
        /* <DEDUP_REMOVED lines=83> */
[----:B-1----:R-:W-:Y:S01]  /*f7a0*/  @!P5 IMAD R3, R64, R19, RZ ;  /* 0x000000134003d224 */ /* 0x002fe200078e02ff */
[----:B------:R-:W-:-:S04]  /*f7b0*/  P2R R64, PR, RZ, 0x10 ;  /* 0x00000010ff407803 */ /* 0x000fc80000000000 */
[----:B------:R0:W-:Y:S01]  /*f7c0*/  @!P5 STG.E.U8 desc[UR50][R6.64+0x50], R3 ;  /* 0x000050030600d986 */ /* 0x0001e2000c101132 */
[----:B------:R-:W-:-:S13]  /*f7d0*/  ISETP.LT.OR P5, PT, R0, 0x52, !P4 ;  /* 0x000000520000780c */ /* 0x000fda00067a1670 */
[----:B------:R-:W-:-:S05]  /*f7e0*/  @!P5 IMAD R65, R65, R19, RZ ;  /* 0x000000134141d224 */ /* 0x000fca00078e02ff */
[----:B------:R-:W-:Y:S01]  /*f7f0*/  @!P5 STG.E.U8 desc[UR50][R6.64+0x51], R65 ;  /* 0x000051410600d986 */ /* 0x000fe2000c101132 */
[----:B------:R-:W-:-:S13]  /*f800*/  ISETP.LT.OR P5, PT, R0, 0x51, !P3 ;  /* 0x000000510000780c */ /* 0x000fda0005fa1670 */
[----:B---3--:R-:W-:-:S05]  /*f810*/  @!P5 IMAD R75, R66, R19, RZ ;  /* 0x00000013424bd224 */ /* 0x008fca00078e02ff */
[----:B------:R-:W-:Y:S01]  /*f820*/  @!P5 STG.E.U8 desc[UR50][R4.64+0x50], R75 ;  /* 0x0000504b0400d986 */ /* 0x000fe2000c101132 */
[----:B------:R-:W-:-:S13]  /*f830*/  ISETP.LT.OR P5, PT, R0, 0x52, !P3 ;  /* 0x000000520000780c */ /* 0x000fda0005fa1670 */
[----:B------:R-:W-:-:S05]  /*f840*/  @!P5 IMAD R67, R67, R19, RZ ;  /* 0x000000134343d224 */ /* 0x000fca00078e02ff */
[----:B------:R-:W-:Y:S01]  /*f850*/  @!P5 STG.E.U8 desc[UR50][R4.64+0x51], R67 ;  /* 0x000051430400d986 */ /* 0x000fe2000c101132 */
[----:B------:R-:W-:-:S13]  /*f860*/  ISETP.LT.OR P5, PT, R0, 0x59, !P4 ;  /* 0x000000590000780c */ /* 0x000fda00067a1670 */
[----:B0-----:R-:W-:-:S05]  /*f870*/  @!P5 IMAD R3, R68, R19, RZ ;  /* 0x000000134403d224 */ /* 0x001fca00078e02ff */
[----:B------:R0:W-:Y:S01]  /*f880*/  @!P5 STG.E.U8 desc[UR50][R6.64+0x58], R3 ;  /* 0x000058030600d986 */ /* 0x0001e2000c101132 */
[----:B------:R-:W-:Y:S02]  /*f890*/  ISETP.LT.OR P5, PT, R0, 0x5a, !P4 ;  /* 0x0000005a0000780c */ /* 0x000fe400067a1670 */
[----:B------:R-:W-:-:S11]  /*f8a0*/  LOP3.LUT P4, RZ, R18, 0x800000, RZ, 0xc0, !PT ;  /* 0x0080000012ff7812 */ /* 0x000fd6000788c0ff */
[----:B------:R-:W-:-:S05]  /*f8b0*/  @!P5 IMAD R69, R69, R19, RZ ;  /* 0x000000134545d224 */ /* 0x000fca00078e02ff */
[----:B------:R-:W-:Y:S01]  /*f8c0*/  @!P5 STG.E.U8 desc[UR50][R6.64+0x59], R69 ;  /* 0x000059450600d986 */ /* 0x000fe2000c101132 */
[----:B------:R-:W-:-:S13]  /*f8d0*/  ISETP.LT.OR P5, PT, R0, 0x59, !P3 ;  /* 0x000000590000780c */ /* 0x000fda0005fa1670 */
[----:B------:R-:W-:-:S05]  /*f8e0*/  @!P5 IMAD R15, R70, R19, RZ ;  /* 0x00000013460fd224 */ /* 0x000fca00078e02ff */
[----:B------:R1:W-:Y:S01]  /*f8f0*/  @!P5 STG.E.U8 desc[UR50][R4.64+0x58], R15 ;  /* 0x0000580f0400d986 */ /* 0x0003e2000c101132 */
[----:B------:R-:W-:-:S13]  /*f900*/  ISETP.LT.OR P5, PT, R0, 0x5a, !P3 ;  /* 0x0000005a0000780c */ /* 0x000fda0005fa1670 */
[----:B------:R-:W-:-:S05]  /*f910*/  @!P5 IMAD R71, R71, R19, RZ ;  /* 0x000000134747d224 */ /* 0x000fca00078e02ff */
[----:B------:R-:W-:Y:S01]  /*f920*/  @!P5 STG.E.U8 desc[UR50][R4.64+0x59], R71 ;  /* 0x000059470400d986 */ /* 0x000fe2000c101132 */
[----:B------:R-:W-:-:S13]  /*f930*/  ISETP.LT.OR P5, PT, R0, 0x51, !P2 ;  /* 0x000000510000780c */ /* 0x000fda00057a1670 */
[----:B0-----:R-:W-:Y:S02]  /*f940*/  @!P5 IMAD R3, R56, R19, RZ ;  /* 0x000000133803d224 */ /* 0x001fe400078e02ff */
[----:B------:R-:W-:Y:S02]  /*f950*/  @!P5 IMAD.MOV.U32 R14, RZ, RZ, R220 ;  /* 0x000000ffff0ed224 */ /* 0x000fe400078e00dc */
[----:B-1----:R-:W-:-:S05]  /*f960*/  @!P5 IMAD.MOV.U32 R15, RZ, RZ, R221 ;  /* 0x000000ffff0fd224 */ /* 0x002fca00078e00dd */
        /* <DEDUP_REMOVED lines=14> */
[----:B------:R-:W-:-:S05]  /*fa50*/  @!P5 IADD3.X R57, R221, UR40, RZ, P6, !PT ;  /* 0x00000028dd39dc10 */ /* 0x000fca000b7fe4ff */
[----:B------:R-:W-:Y:S01]  /*fa60*/  @!P5 STG.E.U8 desc[UR50][R56.64+0x51], R59 ;  /* 0x0000513b3800d986 */ /* 0x000fe2000c101132 */
[----:B------:R-:W-:-:S13]  /*fa70*/  ISETP.LT.OR P5, PT, R0, 0x59, !P2 ;  /* 0x000000590000780c */ /* 0x000fda00057a1670 */
[----:B------:R-:W-:Y:S02]  /*fa80*/  @!P5 IMAD R3, R60, R19, RZ ;  /* 0x000000133c03d224 */ /* 0x000fe400078e02ff */
[----:B0-----:R-:W-:Y:S02]  /*fa90*/  @!P5 IMAD.MOV.U32 R14, RZ, RZ, R220 ;  /* 0x000000ffff0ed224 */ /* 0x001fe400078e00dc */
[----:B------:R-:W-:-:S05]  /*faa0*/  @!P5 IMAD.MOV.U32 R15, RZ, RZ, R221 ;  /* 0x000000ffff0fd224 */ /* 0x000fca00078e00dd */
[----:B------:R0:W-:Y:S01]  /*fab0*/  @!P5 STG.E.U8 desc[UR50][R14.64+0x58], R3 ;  /* 0x000058030e00d986 */ /* 0x0001e2000c101132 */
[----:B------:R-:W-:-:S13]  /*fac0*/  ISETP.LT.OR P5, PT, R0, 0x5a, !P2 ;  /* 0x0000005a0000780c */ /* 0x000fda00057a1670 */
[----:B------:R-:W-:Y:S02]  /*fad0*/  @!P5 IMAD R61, R61, R19, RZ ;  /* 0x000000133d3dd224 */ /* 0x000fe400078e02ff */
[----:B0-----:R-:W-:Y:S02]  /*fae0*/  @!P5 IMAD.MOV.U32 R14, RZ, RZ, R220 ;  /* 0x000000ffff0ed224 */ /* 0x001fe400078e00dc */
        /* <DEDUP_REMOVED lines=20> */
[----:B------:R-:W-:Y:S01]  /*fc30*/  @!P5 STG.E.U8 desc[UR50][R152.64+0x51], R49 ;  /* 0x000051319800d986 */ /* 0x000fe2000c101132 */
        /* <DEDUP_REMOVED lines=15> */
[----:B------:R-:W-:Y:S01]  /*fd30*/  @!P6 STG.E.U8 desc[UR50][R184.64+0x59], R55 ;  /* 0x00005937b800e986 */ /* 0x000fe2000c101132 */
[----:B------:R-:W-:-:S09]  /*fd40*/  LOP3.LUT P6, RZ, R18, 0x20, RZ, 0xc0, !PT ;  /* 0x0000002012ff7812 */ /* 0x000fd200078cc0ff */
[----:B---3--:R-:W-:-:S04]  /*fd50*/  @!P5 IMAD R11, R40, R19, RZ ;  /* 0x00000013280bd224 */ /* 0x008fc800078e02ff */
[----:B------:R-:W-:Y:S01]  /*fd60*/  @!P6 IMAD R31, R31, R19, RZ ;  /* 0x000000131f1fe224 */ /* 0x000fe200078e02ff */
[----:B------:R-:W-:Y:S01]  /*fd70*/  @!P5 STG.E.U8 desc[UR50][R6.64+0x60], R11 ;  /* 0x0000600b0600d986 */ /* 0x000fe2000c101132 */
[----:B------:R-:W-:-:S13]  /*fd80*/  ISETP.LT.OR P5, PT, R0, 0x62, !P4 ;  /* 0x000000620000780c */ /* 0x000fda00067a1670 */
[----:B------:R-:W-:-:S05]  /*fd90*/  @!P5 IMAD R41, R41, R19, RZ ;  /* 0x000000132929d224 */ /* 0x000fca00078e02ff */
[----:B------:R-:W-:Y:S01]  /*fda0*/  @!P5 STG.E.U8 desc[UR50][R6.64+0x61], R41 ;  /* 0x000061290600d986 */ /* 0x000fe2000c101132 */
[----:B------:R-:W-:-:S13]  /*fdb0*/  ISETP.LT.OR P5, PT, R0, 0x61, !P3 ;  /* 0x000000610000780c */ /* 0x000fda0005fa1670 */
[----:B------:R-:W-:-:S05]  /*fdc0*/  @!P5 IMAD R13, R42, R19, RZ ;  /* 0x000000132a0dd224 */ /* 0x000fca00078e02ff */
[----:B------:R-:W-:Y:S01]  /*fdd0*/  @!P5 STG.E.U8 desc[UR50][R4.64+0x60], R13 ;  /* 0x0000600d0400d986 */ /* 0x000fe2000c101132 */
[----:B------:R-:W-:-:S13]  /*fde0*/  ISETP.LT.OR P5, PT, R0, 0x62, !P3 ;  /* 0x000000620000780c */ /* 0x000fda0005fa1670 */
[----:B------:R-:W-:-:S05]  /*fdf0*/  @!P5 IMAD R43, R43, R19, RZ ;  /* 0x000000132b2bd224 */ /* 0x000fca00078e02ff */
[----:B------:R-:W-:Y:S01]  /*fe00*/  @!P5 STG.E.U8 desc[UR50][R4.64+0x61], R43 ;  /* 0x0000612b0400d986 */ /* 0x000fe2000c101132 */
[C---:B------:R-:W-:Y:S02]  /*fe10*/  ISETP.LT.OR P5, PT, R0.reuse, 0x69, !P4 ;  /* 0x000000690000780c */ /* 0x040fe400067a1670 */
[----:B------:R-:W-:-:S11]  /*fe20*/  ISETP.LT.OR P4, PT, R0, 0x6a, !P4 ;  /* 0x0000006a0000780c */ /* 0x000fd60006781670 */
[-C--:B0-----:R-:W-:Y:S02]  /*fe30*/  @!P5 IMAD R3, R44, R19.reuse, RZ ;  /* 0x000000132c03d224 */ /* 0x081fe400078e02ff */
[----:B------:R-:W-:-:S03]  /*fe40*/  @!P4 IMAD R45, R45, R19, RZ ;  /* 0x000000132d2dc224 */ /* 0x000fc600078e02ff */
[----:B------:R0:W-:Y:S01]  /*fe50*/  @!P5 STG.E.U8 desc[UR50][R6.64+0x68], R3 ;  /* 0x000068030600d986 */ /* 0x0001e2000c101132 */
[----:B------:R-:W-:-:S03]  /*fe60*/  LOP3.LUT P5, RZ, R18, 0x40000, RZ, 0xc0, !PT ;  /* 0x0004000012ff7812 */ /* 0x000fc600078ac0ff */
[----:B------:R-:W-:Y:S01]  /*fe70*/  @!P4 STG.E.U8 desc[UR50][R6.64+0x69], R45 ;  /* 0x0000692d0600c986 */ /* 0x000fe2000c101132 */
[C---:B------:R-:W-:Y:S02]  /*fe80*/  ISETP.LT.OR P4, PT, R0.reuse, 0x69, !P3 ;  /* 0x000000690000780c */ /* 0x040fe40005f81670 */
[----:B------:R-:W-:-:S11]  /*fe90*/  ISETP.LT.OR P3, PT, R0, 0x6a, !P3 ;  /* 0x0000006a0000780c */ /* 0x000fd60005f61670 */
[-C--:B------:R-:W-:Y:S02]  /*fea0*/  @!P4 IMAD R9, R46, R19.reuse, RZ ;  /* 0x000000132e09c224 */ /* 0x080fe400078e02ff */
[----:B------:R-:W-:-:S03]  /*feb0*/  @!P3 IMAD R47, R47, R19, RZ ;  /* 0x000000132f2fb224 */ /* 0x000fc600078e02ff */
[----:B------:R-:W-:Y:S04]  /*fec0*/  @!P4 STG.E.U8 desc[UR50][R4.64+0x68], R9 ;  /* 0x000068090400c986 */ /* 0x000fe8000c101132 */
[----:B------:R1:W-:Y:S01]  /*fed0*/  @!P3 STG.E.U8 desc[UR50][R4.64+0x69], R47 ;  /* 0x0000692f0400b986 */ /* 0x0003e2000c101132 */
[----:B------:R-:W-:-:S13]  /*fee0*/  ISETP.LT.OR P3, PT, R0, 0x61, !P2 ;  /* 0x000000610000780c */ /* 0x000fda0005761670 */
[----:B0-----:R-:W-:Y:S02]  /*fef0*/  @!P3 IMAD R3, R32, R19, RZ ;  /* 0x000000132003b224 */ /* 0x001fe400078e02ff */
[----:B-1----:R-:W-:Y:S02]  /*ff00*/  @!P3 IMAD.MOV.U32 R4, RZ, RZ, R220 ;  /* 0x000000ffff04b224 */ /* 0x002fe400078e00dc */
        /* <DEDUP_REMOVED lines=16> */
[----:B------:R-:W-:-:S03]  /*10010*/  LOP3.LUT P4, RZ, R18, 0x100000, RZ, 0xc0, !PT ;  /* 0x0010000012ff7812 */ /* 0x000fc6000788c0ff */
[----:B------:R-:W-:Y:S01]  /*10020*/  @!P3 STG.E.U8 desc[UR50][R8.64+0x61], R35 ;  /* 0x000061230800b986 */ /* 0x000fe2000c101132 */
[C---:B------:R-:W-:Y:S02]  /*10030*/  ISETP.LT.OR P3, PT, R0.reuse, 0x69, !P2 ;  /* 0x000000690000780c */ /* 0x040fe40005761670 */
[----:B------:R-:W-:-:S07]  /*10040*/  ISETP.LT.OR P2, PT, R0, 0x6a, !P2 ;  /* 0x0000006a0000780c */ /* 0x000fce0005741670 */
[----:B------:R-:W-:-:S04]  /*10050*/  @!P4 IMAD R27, R27, R19, RZ ;  /* 0x000000131b1bc224 */ /* 0x000fc800078e02ff */
[-C--:B------:R-:W-:Y:S02]  /*10060*/  @!P3 IMAD R3, R36, R19.reuse, RZ ;  /* 0x000000132403b224 */ /* 0x080fe400078e02ff */
[----:B0-----:R-:W-:Y:S02]  /*10070*/  @!P3 IMAD.MOV.U32 R4, RZ, RZ, R220 ;  /* 0x000000ffff04b224 */ /* 0x001fe400078e00dc */
[----:B------:R-:W-:Y:S02]  /*10080*/  @!P3 IMAD.MOV.U32 R5, RZ, RZ, R221 ;  /* 0x000000ffff05b224 */ /* 0x000fe400078e00dd */
[----:B------:R-:W-:-:S03]  /*10090*/  @!P2 IMAD R37, R37, R19, RZ ;  /* 0x000000132525a224 */ /* 0x000fc600078e02ff */
[----:B------:R0:W-:Y:S02]  /*100a0*/  @!P3 STG.E.U8 desc[UR50][R4.64+0x68], R3 ;  /* 0x000068030400b986 */ /* 0x0001e4000c101132 */
[----:B0-----:R-:W-:Y:S02]  /*100b0*/  @!P2 IMAD.MOV.U32 R4, RZ, RZ, R220 ;  /* 0x000000ffff04a224 */ /* 0x001fe400078e00dc */
[----:B------:R-:W-:-:S05]  /*100c0*/  @!P2 IMAD.MOV.U32 R5, RZ, RZ, R221 ;  /* 0x000000ffff05a224 */ /* 0x000fca00078e00dd */
[----:B------:R0:W-:Y:S01]  /*100d0*/  @!P2 STG.E.U8 desc[UR50][R4.64+0x69], R37 ;  /* 0x000069250400a986 */ /* 0x0001e2000c101132 */
[C---:B------:R-:W-:Y:S02]  /*100e0*/  ISETP.LT.OR P2, PT, R0.reuse, 0x69, !P0 ;  /* 0x000000690000780c */ /* 0x040fe40004741670 */
[----:B------:R-:W-:-:S11]  /*100f0*/  ISETP.LT.OR P0, PT, R0, 0x6a, !P0 ;  /* 0x0000006a0000780c */ /* 0x000fd60004701670 */
[----:B------:R-:W-:Y:S01]  /*10100*/  @!P2 IADD3 R6, P3, R220, UR41, RZ ;  /* 0x00000029dc06ac10 */ /* 0x000fe2000ff7e0ff */
[-C--:B------:R-:W-:Y:S02]  /*10110*/  @!P2 IMAD R9, R38, R19.reuse, RZ ;  /* 0x000000132609a224 */ /* 0x080fe400078e02ff */
[----:B------:R-:W-:Y:S01]  /*10120*/  @!P0 IMAD R39, R39, R19, RZ ;  /* 0x0000001327278224 */ /* 0x000fe200078e02ff */
[----:B------:R-:W-:Y:S02]  /*10130*/  @!P2 IADD3.X R7, R221, UR40, RZ, P3, !PT ;  /* 0x00000028dd07ac10 */ /* 0x000fe40009ffe4ff */
[----:B------:R-:W-:-:S03]  /*10140*/  LOP3.LUT P3, RZ, R18, 0x1000000, RZ, 0xc0, !PT ;  /* 0x0100000012ff7812 */ /* 0x000fc6000786c0ff */
[----:B------:R1:W-:Y:S01]  /*10150*/  @!P2 STG.E.U8 desc[UR50][R6.64+0x68], R9 ;  /* 0x000068090600a986 */ /* 0x0003e2000c101132 */
[----:B------:R-:W-:-:S04]  /*10160*/  @!P0 IADD3 R220, P2, R220, UR41, RZ ;  /* 0x00000029dcdc8c10 */ /* 0x000fc8000ff5e0ff */
[----:B------:R-:W-:Y:S02]  /*10170*/  @!P0 IADD3.X R221, R221, UR40, RZ, P2, !PT ;  /* 0x00000028dddd8c10 */ /* 0x000fe400097fe4ff */
[----:B------:R-:W-:-:S03]  /*10180*/  ISETP.LT.OR P2, PT, R0, 0x61, !P1 ;  /* 0x000000610000780c */ /* 0x000fc60004f41670 */
[----:B------:R3:W-:Y:S01]  /*10190*/  @!P0 STG.E.U8 desc[UR50][R220.64+0x69], R39 ;  /* 0x00006927dc008986 */ /* 0x0007e2000c101132 */
[----:B------:R-:W-:Y:S01]  /*101a0*/  ISETP.LT.OR P0, PT, R0, 0x62, !P1 ;  /* 0x000000620000780c */ /* 0x000fe20004f01670 */
[-C--:B0-----:R-:W-:Y:S02]  /*101b0*/  @!P3 IMAD R5, R26, R19.reuse, RZ ;  /* 0x000000131a05b224 */ /* 0x081fe400078e02ff */
[----:B-1----:R-:W-:-:S06]  /*101c0*/  @!P5 IMAD R9, R30, R19, RZ ;  /* 0x000000131e09d224 */ /* 0x002fcc00078e02ff */
[----:B------:R-:W-:-:S04]  /*101d0*/  @!P2 IMAD R3, R24, R19, RZ ;  /* 0x000000131803a224 */ /* 0x000fc800078e02ff */
[-C--:B------:R-:W-:Y:S01]  /*101e0*/  @!P0 IMAD R25, R25, R19.reuse, RZ ;  /* 0x0000001319198224 */ /* 0x080fe200078e02ff */
[----:B------:R3:W-:Y:S01]  /*101f0*/  @!P2 STG.E.U8 desc[UR50][R152.64+0x60], R3 ;  /* 0x000060039800a986 */ /* 0x0007e2000c101132 */
[C---:B------:R-:W-:Y:S02]  /*10200*/  ISETP.LT.OR P2, PT, R0.reuse, 0x69, !P1 ;  /* 0x000000690000780c */ /* 0x040fe40004f41670 */
[----:B------:R-:W-:Y:S01]  /*10210*/  ISETP.LT.OR P1, PT, R0, 0x6a, !P1 ;  /* 0x0000006a0000780c */ /* 0x000fe20004f21670 */
[----:B------:R3:W-:Y:S04]  /*10220*/  @!P0 STG.E.U8 desc[UR50][R152.64+0x61], R25 ;  /* 0x0000611998008986 */ /* 0x0007e8000c101132 */
[----:B------:R3:W-:Y:S04]  /*10230*/  @!P3 STG.E.U8 desc[UR50][R186.64+0x60], R5 ;  /* 0x00006005ba00b986 */ /* 0x0007e8000c101132 */
[----:B------:R3:W-:Y:S02]  /*10240*/  @!P4 STG.E.U8 desc[UR50][R188.64+0x61], R27 ;  /* 0x0000611bbc00c986 */ /* 0x0007e4000c101132 */
[----:B------:R-:W-:-:S02]  /*10250*/  @!P2 IMAD R7, R28, R19, RZ ;  /* 0x000000131c07a224 */ /* 0x000fc400078e02ff */
[----:B------:R-:W-:-:S03]  /*10260*/  @!P1 IMAD R29, R29, R19, RZ ;  /* 0x000000131d1d9224 */ /* 0x000fc600078e02ff */
[----:B------:R3:W-:Y:S04]  /*10270*/  @!P2 STG.E.U8 desc[UR50][R152.64+0x68], R7 ;  /* 0x000068079800a986 */ /* 0x0007e8000c101132 */
[----:B------:R3:W-:Y:S04]  /*10280*/  @!P1 STG.E.U8 desc[UR50][R152.64+0x69], R29 ;  /* 0x0000691d98009986 */ /* 0x0007e8000c101132 */
[----:B------:R3:W-:Y:S04]  /*10290*/  @!P5 STG.E.U8 desc[UR50][R190.64+0x68], R9 ;  /* 0x00006809be00d986 */ /* 0x0007e8000c101132 */
[----:B------:R3:W-:Y:S02]  /*102a0*/  @!P6 STG.E.U8 desc[UR50][R176.64+0x69], R31 ;  /* 0x0000691fb000e986 */ /* 0x0007e4000c101132 */
.L_x_366:
[----:B------:R-:W-:Y:S05]  /*102b0*/  BSYNC B0 ;  /* 0x0000000000007941 */ /* 0x000fea0003800000 */
.L_x_28:
[----:B------:R-:W-:Y:S01]  /*102c0*/  ULDC UR4, c[0x0][0xc] ;  /* 0x0000030000047ab9 */ /* 0x000fe20000000800 */
[----:B------:R-:W-:Y:S01]  /*102d0*/  ULDC UR5, c[0x0][0x10] ;  /* 0x0000040000057ab9 */ /* 0x000fe20000000800 */
[----:B0--3--:R-:W0:Y:S01]  /*102e0*/  LDC R3, c[0x0][0x14] ;  /* 0x00000500ff037b82 */ /* 0x009e220000000800 */
[----:B------:R-:W-:Y:S01]  /*102f0*/  UIMAD.WIDE.U32 UR4, UR4, UR5, URZ ;  /* 0x00000005040472a5 */ /* 0x000fe2000f8e003f */
[----:B------:R-:W-:Y:S01]  /*10300*/  PRMT R0, RZ, 0x7610, R0 ;  /* 0x00007610ff007816 */ /* 0x000fe20000000000 */
[----:B------:R-:W-:Y:S01]  /*10310*/  UMOV UR48, 0xffffffff ;  /* 0xffffffff00307882 */ /* 0x000fe20000000000 */
[----:B------:R-:W-:-:S03]  /*10320*/  UMOV UR47, 0xffffffff ;  /* 0xffffffff002f7882 */ /* 0x000fc60000000000 */
[----:B0-----:R-:W-:-:S04]  /*10330*/  IMAD.WIDE.U32 R16, R3, UR4, R16 ;  /* 0x0000000403107c25 */ /* 0x001fc8000f8e0010 */
[----:B------:R-:W-:Y:S01]  /*10340*/  IMAD R3, R3, UR5, RZ ;  /* 0x0000000503037c24 */ /* 0x000fe2000f8e02ff */
[----:B------:R-:W-:Y:S02]  /*10350*/  ULDC.64 UR4, c[0x0][0x650] ;  /* 0x0001940000047ab9 */ /* 0x000fe40000000a00 */
[----:B------:R-:W-:Y:S01]  /*10360*/  ISETP.GE.U32.AND P0, PT, R16, UR4, PT ;  /* 0x0000000410007c0c */ /* 0x000fe2000bf06070 */
[----:B------:R-:W-:-:S05]  /*10370*/  IMAD.IADD R17, R17, 0x1, R3 ;  /* 0x0000000111117824 */ /* 0x000fca00078e0203 */
[----:B------:R-:W-:-:S13]  /*10380*/  ISETP.GE.U32.AND.EX P0, PT, R17, UR5, PT, P0 ;  /* 0x0000000511007c0c */ /* 0x000fda000bf06100 */
[----:B------:R-:W-:Y:S05]  /*10390*/  @P0 BRA `(.L_x_367) ;  /* 0x0000000400800947 */ /* 0x000fea0003800000 */
[----:B------:R-:W0:Y:S01]  /*103a0*/  S2UR UR6, SR_CTAID.X ;  /* 0x00000000000679c3 */ /* 0x000e220000002500 */
[----:B------:R-:W-:Y:S01]  /*103b0*/  ULDC.64 UR4, c[0x0][0x628] ;  /* 0x00018a0000047ab9 */ /* 0x000fe20000000a00 */
[----:B------:R-:W-:Y:S01]  /*103c0*/  ULDC UR7, c[0x0][0x150] ;  /* 0x0000540000077ab9 */ /* 0x000fe20000000800 */
[----:B------:R-:W-:Y:S01]  /*103d0*/  ISETP.NE.U32.AND P0, PT, RZ, UR4, PT ;  /* 0x00000004ff007c0c */ /* 0x000fe2000bf05070 */
[----:B------:R-:W-:Y:S01]  /*103e0*/  ULDC UR15, c[0x0][0x630] ;  /* 0x00018c00000f7ab9 */ /* 0x000fe20000000800 */
[C---:B------:R-:W-:Y:S01]  /*103f0*/  R2UR UR16, R16.reuse ;  /* 0x00000000101072ca */ /* 0x040fe200000e0000 */
[----:B------:R-:W-:Y:S01]  /*10400*/  ULDC UR19, c[0x0][0x154] ;  /* 0x0000550000137ab9 */ /* 0x000fe20000000800 */
[----:B------:R-:W-:Y:S01]  /*10410*/  ISETP.NE.AND.EX P0, PT, RZ, UR5, PT, P0 ;  /* 0x00000005ff007c0c */ /* 0x000fe2000bf05300 */
[----:B------:R-:W3:Y:S01]  /*10420*/  S2UR UR18, SR_CTAID.Y ;  /* 0x00000000001279c3 */ /* 0x000ee20000002600 */
[----:B------:R-:W-:Y:S02]  /*10430*/  R2UR UR17, R17 ;  /* 0x00000000111172ca */ /* 0x000fe400000e0000 */
[----:B------:R-:W-:-:S02]  /*10440*/  R2UR UR12, R16 ;  /* 0x00000000100c72ca */ /* 0x000fc400000e0000 */
[----:B------:R-:W-:Y:S02]  /*10450*/  R2UR UR13, R17 ;  /* 0x00000000110d72ca */ /* 0x000fe400000e0000 */
[----:B0-----:R-:W-:-:S05]  /*10460*/  I2FP.F32.U32 R0, UR6 ;  /* 0x0000000600007c45 */ /* 0x001fca0008201000 */
[----:B------:R-:W-:-:S04]  /*10470*/  FMUL R0, R0, UR7 ;  /* 0x0000000700007c20 */ /* 0x000fc80008400000 */
[----:B------:R0:W0:Y:S01]  /*10480*/  F2I.U32.TRUNC.NTZ R3, R0 ;  /* 0x0000000000037305 */ /* 0x000022000020f000 */
[----:B---3--:R-:W-:Y:S05]  /*10490*/  @!P0 BRA `(.L_x_368) ;  /* 0x0000000000308947 */ /* 0x008fea0003800000 */
        /* <DEDUP_REMOVED lines=12> */
.L_x_368:
[----:B------:R-:W-:Y:S01]  /*10560*/  USHF.R.U64 UR47, UR12, UR15, UR13 ;  /* 0x0000000f0c2f7299 */ /* 0x000fe2000800120d */
[----:B0-----:R-:W-:Y:S01]  /*10570*/  I2FP.F32.U32 R0, UR18 ;  /* 0x0000001200007c45 */ /* 0x001fe20008201000 */
[----:B------:R-:W-:Y:S02]  /*10580*/  USHF.R.U32.HI UR4, URZ, UR15, UR13 ;  /* 0x0000000f3f047299 */ /* 0x000fe4000801160d */
[----:B------:R-:W-:Y:S02]  /*10590*/  UIADD3 UR10, UP0, URZ, -UR47, URZ ;  /* 0x8000002f3f0a7290 */ /* 0x000fe4000ff1e03f */
[----:B------:R-:W-:Y:S01]  /*105a0*/  FMUL R0, R0, UR19 ;  /* 0x0000001300007c20 */ /* 0x000fe20008400000 */
[----:B------:R-:W-:Y:S01]  /*105b0*/  ULDC.64 UR12, c[0x0][0x620] ;  /* 0x00018800000c7ab9 */ /* 0x000fe20000000a00 */
[----:B------:R-:W-:Y:S01]  /*105c0*/  UIADD3.X UR4, URZ, ~UR4, URZ, UP0, !UPT ;  /* 0x800000043f047290 */ /* 0x000fe200087fe43f */
[----:B------:R-:W-:Y:S01]  /*105d0*/  UMOV UR8, UR16 ;  /* 0x0000001000087c82 */ /* 0x000fe20008000000 */
[----:B------:R-:W-:-:S02]  /*105e0*/  UMOV UR9, UR17 ;  /* 0x0000001100097c82 */ /* 0x000fc40008000000 */
[----:B------:R-:W0:Y:S01]  /*105f0*/  F2I.U32.TRUNC.NTZ R0, R0 ;  /* 0x0000000000007305 */ /* 0x000e22000020f000 */
[----:B------:R-:W-:Y:S02]  /*10600*/  UIMAD UR4, UR4, UR12, URZ ;  /* 0x0000000c040472a4 */ /* 0x000fe4000f8e023f */
[----:B------:R-:W-:Y:S01]  /*10610*/  UIMAD.WIDE.U32 UR8, UR10, UR12, UR8 ;  /* 0x0000000c0a0872a5 */ /* 0x000fe2000f8e0008 */
[----:B------:R-:W-:Y:S01]  /*10620*/  R2UR UR12, R3 ;  /* 0x00000000030c72ca */ /* 0x000fe200000e0000 */
[----:B------:R-:W-:Y:S01]  /*10630*/  UIMAD UR10, UR10, UR13, UR4 ;  /* 0x0000000d0a0a72a4 */ /* 0x000fe2000f8e0204 */
[----:B------:R-:W-:Y:S01]  /*10640*/  ULDC UR11, c[0x0][0x618] ;  /* 0x00018600000b7ab9 */ /* 0x000fe20000000800 */
[----:B------:R-:W-:Y:S02]  /*10650*/  ULDC UR21, c[0x0][0x658] ;  /* 0x0001960000157ab9 */ /* 0x000fe40000000800 */
[----:B------:R-:W-:Y:S01]  /*10660*/  UIADD3 UR10, UR9, UR10, URZ ;  /* 0x0000000a090a7290 */ /* 0x000fe2000fffe03f */
[----:B------:R-:W-:Y:S01]  /*10670*/  UMOV UR16, 0xffffffff ;  /* 0xffffffff00107882 */ /* 0x000fe20000000000 */
[----:B------:R-:W-:Y:S01]  /*10680*/  ULDC.64 UR4, c[0x0][0x640] ;  /* 0x0001900000047ab9 */ /* 0x000fe20000000a00 */
[----:B------:R-:W-:Y:S01]  /*10690*/  USHF.L.U32 UR17, UR16, UR21, URZ ;  /* 0x0000001510117299 */ /* 0x000fe2000800063f */
[----:B------:R-:W-:Y:S01]  /*106a0*/  ISETP.NE.U32.AND P0, PT, RZ, UR4, PT ;  /* 0x00000004ff007c0c */ /* 0x000fe2000bf05070 */
[----:B------:R-:W-:Y:S01]  /*106b0*/  USHF.R.U64 UR8, UR8, UR11, UR10 ;  /* 0x0000000b08087299 */ /* 0x000fe2000800120a */
[----:B0-----:R-:W-:Y:S01]  /*106c0*/  R2UR UR14, R0 ;  /* 0x00000000000e72ca */ /* 0x001fe200000e0000 */
[----:B------:R-:W-:Y:S01]  /*106d0*/  USHF.R.U32.HI UR10, URZ, UR11, UR10 ;  /* 0x0000000b3f0a7299 */ /* 0x000fe2000801160a */
[----:B------:R-:W-:Y:S01]  /*106e0*/  ISETP.NE.AND.EX P0, PT, RZ, UR5, PT, P0 ;  /* 0x00000005ff007c0c */ /* 0x000fe2000bf05300 */
[----:B------:R-:W-:Y:S01]  /*106f0*/  ULDC UR15, c[0x0][0x608] ;  /* 0x00018200000f7ab9 */ /* 0x000fe20000000800 */
[----:B------:R-:W-:-:S02]  /*10700*/  ULOP3.LUT UR22, URZ, UR17, URZ, 0x33, !UPT ;  /* 0x000000113f167292 */ /* 0x000fc4000f8e333f */
[----:B------:R-:W-:Y:S02]  /*10710*/  USHF.R.U64 UR17, UR8, UR15, UR10 ;  /* 0x0000000f08117299 */ /* 0x000fe4000800120a */
[----:B------:R-:W-:Y:S01]  /*10720*/  USHF.R.U32.HI UR10, URZ, UR15, UR10 ;  /* 0x0000000f3f0a7299 */ /* 0x000fe2000801160a */
[----:B------:R-:W-:Y:S01]  /*10730*/  UMOV UR19, 0x1 ;  /* 0x0000000100137882 */ /* 0x000fe20000000000 */
[----:B------:R-:W-:Y:S02]  /*10740*/  UIADD3 UR12, -UR12, URZ, URZ ;  /* 0x0000003f0c0c7290 */ /* 0x000fe4000fffe13f */
[----:B------:R-:W-:Y:S02]  /*10750*/  USHF.L.U32 UR16, UR19, UR21, URZ ;  /* 0x0000001513107299 */ /* 0x000fe4000800063f */
[----:B------:R-:W-:Y:S01]  /*10760*/  USHF.R.U64 UR19, UR17, UR21, UR10 ;  /* 0x0000001511137299 */ /* 0x000fe2000800120a */
[----:B------:R-:W-:Y:S01]  /*10770*/  ULDC UR13, c[0x0][0x144] ;  /* 0x00005100000d7ab9 */ /* 0x000fe20000000800 */
[----:B------:R-:W-:Y:S01]  /*10780*/  ULDC UR7, c[0x0][0x600] ;  /* 0x0001800000077ab9 */ /* 0x000fe20000000800 */
[----:B------:R-:W-:-:S02]  /*10790*/  UIADD3 UR20, -UR14, URZ, URZ ;  /* 0x0000003f0e147290 */ /* 0x000fc4000fffe13f */
[----:B------:R-:W-:Y:S02]  /*107a0*/  USHF.R.U32.HI UR15, URZ, UR21, UR10 ;  /* 0x000000153f0f7299 */ /* 0x000fe4000801160a */
[----:B------:R-:W-:Y:S02]  /*107b0*/  UIADD3 UR9, UR7, -0x1, URZ ;  /* 0xffffffff07097890 */ /* 0x000fe4000fffe03f */
        /* <DEDUP_REMOVED lines=16> */
.L_x_369:
[----:B------:R-:W-:Y:S01]  /*108c0*/  UISETP.NE.AND UP0, UPT, UR37, URZ, UPT ;  /* 0x0000003f2500728c */ /* 0x000fe2000bf05270 */
[----:B------:R-:W-:Y:S01]  /*108d0*/  IMAD.MOV.U32 R0, RZ, RZ, 0x1 ;  /* 0x00000001ff007424 */ /* 0x000fe200078e00ff */
[----:B------:R-:W-:Y:S02]  /*108e0*/  USHF.R.U64 UR4, UR14, UR21, UR15 ;  /* 0x000000150e047299 */ /* 0x000fe4000800120f */
[----:B------:R-:W-:Y:S02]  /*108f0*/  ULOP3.LUT UR17, UR17, UR22, URZ, 0xc0, !UPT ;  /* 0x0000001611117292 */ /* 0x000fe4000f8ec03f */
[----:B------:R-:W-:Y:S02]  /*10900*/  UIADD3 UR5, -UR4, URZ, URZ ;  /* 0x0000003f04057290 */ /* 0x000fe4000fffe13f */
[----:B------:R-:W-:Y:S02]  /*10910*/  UIMAD UR16, UR16, UR4, UR17 ;  /* 0x00000004101072a4 */ /* 0x000fe4000f8e0211 */
[----:B------:R-:W-:-:S02]  /*10920*/  ULOP3.LUT UR9, UR8, UR9, URZ, 0xc0, !UPT ;  /* 0x0000000908097292 */ /* 0x000fc4000f8ec03f */
[----:B------:R-:W-:Y:S02]  /*10930*/  @UP0 UIMAD UR49, UR24, UR20, UR18 ;  /* 0x00000014183102a4 */ /* 0x000fe4000f8e0212 */
[----:B------:R-:W-:-:S03]  /*10940*/  UIMAD UR4, UR5, UR23, UR19 ;  /* 0x00000017050472a4 */ /* 0x000fc6000f8e0213 */
[----:B------:R-:W-:Y:S01]  /*10950*/  ULDC UR5, c[0x0][0x610] ;  /* 0x0001840000057ab9 */ /* 0x000fe20000000800 */
[----:B------:R-:W-:Y:S02]  /*10960*/  UIMAD UR4, UR4, UR7, UR9 ;  /* 0x00000007040472a4 */ /* 0x000fe4000f8e0209 */
[----:B------:R-:W-:-:S04]  /*10970*/  UIMAD UR49, UR16, UR5, UR49 ;  /* 0x00000005103172a4 */ /* 0x000fc8000f8e0231 */
[----:B------:R-:W-:Y:S02]  /*10980*/  USEL UR48, UR4, UR49, !UP0 ;  /* 0x0000003104307287 */ /* 0x000fe4000c000000 */
[----:B------:R-:W-:-:S12]  /*10990*/  USEL UR49, UR49, UR4, !UP0 ;  /* 0x0000000431317287 */ /* 0x000fd8000c000000 */
.L_x_367:
[----:B------:R-:W-:-:S13]  /*109a0*/  LOP3.LUT P0, RZ, R0, 0xff, RZ, 0xc0, !PT ;  /* 0x000000ff00ff7812 */ /* 0x000fda000780c0ff */
[----:B------:R-:W-:Y:S05]  /*109b0*/  @P0 BRA `(.L_x_370) ;  /* 0xffffff0400d80947 */ /* 0x000fea000383ffff */
[----:B------:R-:W-:Y:S05]  /*109c0*/  EXIT ;  /* 0x000000000000794d */ /* 0x000fea0003800000 */
.L_x_3:
[----:B------:R-:W-:Y:S01]  /*109d0*/  ULDC.64 UR8, c[0x0][0x650] ;  /* 0x0001940000087ab9 */ /* 0x000fe20000000a00 */
[----:B------:R-:W-:Y:S01]  /*109e0*/  PRMT R0, RZ, 0x7610, R0 ;  /* 0x00007610ff007816 */ /* 0x000fe20000000000 */
[----:B------:R-:W-:Y:S01]  /*109f0*/  IMAD.MOV.U32 R3, RZ, RZ, -0x1 ;  /* 0xffffffffff037424 */ /* 0x000fe200078e00ff */
[----:B------:R-:W-:Y:S01]  /*10a00*/  ISETP.GE.U32.AND P0, PT, R16, UR8, PT ;  /* 0x0000000810007c0c */ /* 0x000fe2000bf06070 */
[----:B------:R-:W-:Y:S02]  /*10a10*/  IMAD.MOV.U32 R4, RZ, RZ, -0x1 ;  /* 0xffffffffff047424 */ /* 0x000fe400078e00ff */
[----:B------:R-:W-:Y:S01]  /*10a20*/  IMAD.MOV.U32 R11, RZ, RZ, -0x1 ;  /* 0xffffffffff0b7424 */ /* 0x000fe200078e00ff */
[----:B------:R-:W-:-:S13]  /*10a30*/  ISETP.GE.U32.AND.EX P0, PT, R17, UR9, PT, P0 ;  /* 0x0000000911007c0c */ /* 0x000fda000bf06100 */
[----:B------:R-:W-:Y:S05]  /*10a40*/  @P0 BRA `(.L_x_371) ;  /* 0x00000004008c0947 */ /* 0x000fea0003800000 */
[----:B------:R-:W-:Y:S01]  /*10a50*/  I2FP.F32.U32 R0, UR4 ;  /* 0x0000000400007c45 */ /* 0x000fe20008201000 */
[----:B0-----:R-:W-:Y:S01]  /*10a60*/  ULDC.64 UR16, c[0x0][0x628] ;  /* 0x00018a0000107ab9 */ /* 0x001fe20000000a00 */
        /* <DEDUP_REMOVED lines=24> */
.L_x_372:
        /* <DEDUP_REMOVED lines=24> */
[----:B------:R-:W-:Y:S01]  /*10d70*/  UMOV UR19, 0x1 ;  /* 0x0000000100137882 */ /* 0x000fe20000000000 */
[----:B------:R-:W-:Y:S01]  /*10d80*/  ULDC UR20, c[0x0][0x608] ;  /* 0x0001820000147ab9 */ /* 0x000fe20000000800 */
[----:B------:R-:W-:Y:S01]  /*10d90*/  USHF.L.U32 UR26, UR19, UR23, URZ ;  /* 0x00000017131a7299 */ /* 0x000fe2000800063f */
[----:B------:R-:W-:Y:S01]  /*10da0*/  ISETP.NE.AND.EX P0, PT, RZ, UR9, PT, P0 ;  /* 0x00000009ff007c0c */ /* 0x000fe2000bf05300 */
[----:B------:R-:W-:Y:S02]  /*10db0*/  USHF.R.U64 UR19, UR18, UR20, UR11 ;  /* 0x0000001412137299 */ /* 0x000fe4000800120b */
[----:B------:R-:W-:Y:S02]  /*10dc0*/  USHF.R.U32.HI UR11, URZ, UR20, UR11 ;  /* 0x000000143f0b7299 */ /* 0x000fe4000801160b */
[----:B------:R-:W-:-:S02]  /*10dd0*/  UIADD3 UR15, -UR15, URZ, URZ ;  /* 0x0000003f0f0f7290 */ /* 0x000fc4000fffe13f */
[----:B------:R-:W-:Y:S01]  /*10de0*/  USHF.R.U64 UR20, UR19, UR23, UR11 ;  /* 0x0000001713147299 */ /* 0x000fe2000800120b */
[----:B------:R-:W-:Y:S01]  /*10df0*/  ULDC UR16, c[0x0][0x144] ;  /* 0x0000510000107ab9 */ /* 0x000fe20000000800 */
[----:B------:R-:W-:Y:S01]  /*10e00*/  ULDC UR6, c[0x0][0x600] ;  /* 0x0001800000067ab9 */ /* 0x000fe20000000800 */
[----:B------:R-:W-:Y:S02]  /*10e10*/  USHF.R.U32.HI UR11, URZ, UR23, UR11 ;  /* 0x000000173f0b7299 */ /* 0x000fe4000801160b */
[----:B------:R-:W-:Y:S02]  /*10e20*/  UIMAD UR23, UR16, UR15, UR4 ;  /* 0x0000000f101772a4 */ /* 0x000fe4000f8e0204 */
[----:B------:R-:W-:Y:S02]  /*10e30*/  UIADD3 UR22, UR6, -0x1, URZ ;  /* 0xffffffff06167890 */ /* 0x000fe4000fffe03f */
[----:B------:R-:W-:Y:S02]  /*10e40*/  ULOP3.LUT UR27, URZ, UR13, URZ, 0x33, !UPT ;  /* 0x0000000d3f1b7292 */ /* 0x000fe4000f8e333f */
[----:B------:R-:W-:Y:S01]  /*10e50*/  UIADD3 UR21, -UR17, URZ, URZ ;  /* 0x0000003f11157290 */ /* 0x000fe2000fffe13f */
        /* <DEDUP_REMOVED lines=17> */
.L_x_373:
[----:B------:R-:W-:Y:S01]  /*10f70*/  UISETP.NE.AND UP0, UPT, UR37, URZ, UPT ;  /* 0x0000003f2500728c */ /* 0x000fe2000bf05270 */
[----:B------:R-:W-:Y:S01]  /*10f80*/  IMAD.MOV.U32 R0, RZ, RZ, 0x1 ;  /* 0x00000001ff007424 */ /* 0x000fe200078e00ff */
[----:B------:R-:W-:Y:S01]  /*10f90*/  USHF.R.U64 UR8, UR4, UR24, UR11 ;  /* 0x0000001804087299 */ /* 0x000fe2000800120b */
[----:B------:R-:W-:Y:S01]  /*10fa0*/  IMAD.U32 R11, RZ, RZ, UR5 ;  /* 0x00000005ff0b7e24 */ /* 0x000fe2000f8e00ff */
[----:B------:R-:W-:Y:S02]  /*10fb0*/  ULOP3.LUT UR4, UR19, UR27, URZ, 0xc0, !UPT ;  /* 0x0000001b13047292 */ /* 0x000fe4000f8ec03f */
[----:B------:R-:W-:Y:S02]  /*10fc0*/  ULOP3.LUT UR18, UR18, UR22, URZ, 0xc0, !UPT ;  /* 0x0000001612127292 */ /* 0x000fe4000f8ec03f */
[----:B------:R-:W-:-:S03]  /*10fd0*/  UIMAD UR4, UR26, UR8, UR4 ;  /* 0x000000081a0472a4 */ /* 0x000fc6000f8e0204 */
[----:B------:R-:W-:Y:S02]  /*10fe0*/  @UP0 UIMAD UR23, UR28, UR21, UR7 ;  /* 0x000000151c1702a4 */ /* 0x000fe4000f8e0207 */
[----:B------:R-:W-:-:S03]  /*10ff0*/  UIADD3 UR7, -UR8, URZ, URZ ;  /* 0x0000003f08077290 */ /* 0x000fc6000fffe13f */
[----:B------:R-:W-:Y:S01]  /*11000*/  ULDC UR8, c[0x0][0x610] ;  /* 0x0001840000087ab9 */ /* 0x000fe20000000800 */
[----:B------:R-:W-:Y:S02]  /*11010*/  UIMAD UR7, UR7, UR25, UR20 ;  /* 0x00000019070772a4 */ /* 0x000fe4000f8e0214 */
[----:B------:R-:W-:Y:S02]  /*11020*/  UIMAD UR4, UR4, UR8, UR23 ;  /* 0x00000008040472a4 */ /* 0x000fe4000f8e0217 */
[----:B------:R-:W-:-:S04]  /*11030*/  UIMAD UR7, UR7, UR6, UR18 ;  /* 0x00000006070772a4 */ /* 0x000fc8000f8e0212 */
[----:B------:R-:W-:Y:S02]  /*11040*/  USEL UR6, UR7, UR4, !UP0 ;  /* 0x0000000407067287 */ /* 0x000fe4000c000000 */
[----:B------:R-:W-:-:S04]  /*11050*/  USEL UR4, UR4, UR7, !UP0 ;  /* 0x0000000704047287 */ /* 0x000fc8000c000000 */
[----:B------:R-:W-:Y:S02]  /*11060*/  IMAD.U32 R4, RZ, RZ, UR6 ;  /* 0x00000006ff047e24 */ /* 0x000fe4000f8e00ff */
[----:B------:R-:W-:-:S07]  /*11070*/  IMAD.U32 R3, RZ, RZ, UR4 ;  /* 0x00000004ff037e24 */ /* 0x000fce000f8e00ff */
.L_x_371:
[----:B------:R-:W-:-:S08]  /*11080*/  NOP ;  /* 0x0000000000007918 */ /* 0x000fd00000000000 */
[----:B------:R-:W1:-:S00]  /*11090*/  USETMAXREG.DEALLOC.CTAPOOL 0x28 ;  /* 0x00000028000079c8 */ /* 0x000e4000080e0500 */
[----:B------:R-:W-:-:S13]  /*110a0*/  ISETP.NE.AND P0, PT, RZ, UR10, PT ;  /* 0x0000000aff007c0c */ /* 0x000fda000bf05270 */
[----:B0-----:R-:W-:Y:S05]  /*110b0*/  @P0 EXIT ;  /* 0x000000000000094d */ /* 0x001fea0003800000 */
[----:B-1----:R-:W-:Y:S01]  /*110c0*/  LOP3.LUT P0, RZ, R0, 0xff, RZ, 0xc0, !PT ;  /* 0x000000ff00ff7812 */ /* 0x002fe2000780c0ff */
[----:B------:R-:W-:Y:S02]  /*110d0*/  IMAD.MOV.U32 R0, RZ, RZ, 0x1 ;  /* 0x00000001ff007424 */ /* 0x000fe400078e00ff */
[----:B------:R-:W-:-:S10]  /*110e0*/  IMAD.MOV.U32 R8, RZ, RZ, RZ ;  /* 0x000000ffff087224 */ /* 0x000fd400078e00ff */
[----:B------:R-:W-:Y:S05]  /*110f0*/  @!P0 BRA `(.L_x_374) ;  /* 0x0000000c00488947 */ /* 0x000fea0003800000 */
[----:B------:R-:W-:Y:S01]  /*11100*/  ULDC UR4, c[0x0][0x28c] ;  /* 0x0000a30000047ab9 */ /* 0x000fe20000000800 */
[----:B------:R-:W-:Y:S01]  /*11110*/  ULDC UR6, c[0x0][0x658] ;  /* 0x0001960000067ab9 */ /* 0x000fe20000000800 */
[----:B------:R-:W-:Y:S01]  /*11120*/  UIADD3 UR10, UR4, 0x7f, URZ ;  /* 0x0000007f040a7890 */ /* 0x000fe2000fffe03f */
[C---:B------:R-:W-:Y:S01]  /*11130*/  LOP3.LUT P2, RZ, R2.reuse, 0x7f, RZ, 0xc0, !PT ;  /* 0x0000007f02ff7812 */ /* 0x040fe2000784c0ff */
[----:B------:R-:W-:Y:S01]  /*11140*/  UMOV UR7, 0xffffffff ;  /* 0xffffffff00077882 */ /* 0x000fe20000000000 */
[----:B------:R-:W-:Y:S01]  /*11150*/  ULDC UR5, c[0x0][0x600] ;  /* 0x0001800000057ab9 */ /* 0x000fe20000000800 */
[----:B------:R-:W-:Y:S01]  /*11160*/  UMOV UR9, 0x1 ;  /* 0x0000000100097882 */ /* 0x000fe20000000000 */
[----:B------:R-:W-:Y:S01]  /*11170*/  USHF.L.U32 UR7, UR7, UR6, URZ ;  /* 0x0000000607077299 */ /* 0x000fe2000800063f */
[----:B------:R-:W-:Y:S01]  /*11180*/  LOP3.LUT P0, RZ, R2, 0x1f, RZ, 0xc0, !PT ;  /* 0x0000001f02ff7812 */ /* 0x000fe2000780c0ff */
[----:B------:R-:W-:Y:S01]  /*11190*/  UIADD3 UR4, UR5, -0x1, URZ ;  /* 0xffffffff05047890 */ /* 0x000fe2000fffe03f */
[----:B------:R-:W-:Y:S01]  /*111a0*/  BSSY B0, `(.L_x_374) ;  /* 0x00000c7000007945 */ /* 0x000fe20003800000 */
[----:B------:R-:W-:Y:S01]  /*111b0*/  USHF.R.S32.HI UR11, URZ, 0x1f, UR10 ;  /* 0x0000001f3f0b7899 */ /* 0x000fe2000801140a */
[----:B------:R-:W-:Y:S01]  /*111c0*/  PLOP3.LUT P0, PT, P0, P2, PT, 0x8a, 0x0 ;  /* 0x000000000000781c */ /* 0x000fe20000705172 */
[----:B------:R-:W-:Y:S01]  /*111d0*/  ULDC UR8, c[0x0][0xc] ;  /* 0x0000030000087ab9 */ /* 0x000fe20000000800 */
[----:B------:R-:W-:Y:S01]  /*111e0*/  USHF.L.U32 UR5, UR9, UR6, URZ ;  /* 0x0000000609057299 */ /* 0x000fe2000800063f */
[----:B------:R-:W-:Y:S01]  /*111f0*/  IMAD.MOV.U32 R9, RZ, RZ, 0x1 ;  /* 0x00000001ff097424 */ /* 0x000fe200078e00ff */
[----:B------:R-:W-:Y:S01]  /*11200*/  ULEA.HI UR11, UR11, UR10, URZ, 0x7 ;  /* 0x0000000a0b0b7291 */ /* 0x000fe2000f8f383f */
[----:B------:R-:W-:Y:S01]  /*11210*/  IMAD.MOV.U32 R0, RZ, RZ, 0x1 ;  /* 0x00000001ff007424 */ /* 0x000fe200078e00ff */
[----:B------:R-:W-:Y:S01]  /*11220*/  ULDC UR9, c[0x0][0x10] ;  /* 0x0000040000097ab9 */ /* 0x000fe20000000800 */
[----:B------:R-:W-:Y:S01]  /*11230*/  ULOP3.LUT UR6, URZ, UR7, URZ, 0x33, !UPT ;  /* 0x000000073f067292 */ /* 0x000fe2000f8e333f */
[----:B------:R-:W-:Y:S01]  /*11240*/  IMAD.MOV.U32 R8, RZ, RZ, RZ ;  /* 0x000000ffff087224 */ /* 0x000fe200078e00ff */
[----:B------:R-:W-:Y:S01]  /*11250*/  UIMAD.WIDE.U32 UR8, UR8, UR9, URZ ;  /* 0x00000009080872a5 */ /* 0x000fe2000f8e003f */
[----:B------:R-:W-:Y:S01]  /*11260*/  ULDC UR7, c[0x0][0x14] ;  /* 0x0000050000077ab9 */ /* 0x000fe20000000800 */
[----:B------:R-:W-:-:S02]  /*11270*/  USHF.R.S32.HI UR19, URZ, 0x7, UR11 ;  /* 0x000000073f137899 */ /* 0x000fc4000801140b */
[----:B------:R-:W-:Y:S02]  /*11280*/  UIMAD.WIDE.U32 UR22, UR8, UR7, URZ ;  /* 0x00000007081672a5 */ /* 0x000fe4000f8e003f */
[----:B------:R-:W-:Y:S02]  /*11290*/  UIMAD UR13, UR9, UR7, URZ ;  /* 0x00000007090d72a4 */ /* 0x000fe4000f8e023f */
[----:B------:R-:W-:Y:S02]  /*112a0*/  ULOP3.LUT UR21, UR36, 0x2, URZ, 0xfc, !UPT ;  /* 0x0000000224157892 */ /* 0x000fe4000f8efc3f */
[----:B------:R-:W-:Y:S02]  /*112b0*/  UIADD3 UR13, UR23, UR13, URZ ;  /* 0x0000000d170d7290 */ /* 0x000fe4000fffe03f */
[----:B------:R-:W-:Y:S01]  /*112c0*/  UIADD3 UR26, UR19, 0x1, URZ ;  /* 0x00000001131a7890 */ /* 0x000fe2000fffe03f */
[----:B------:R-:W-:-:S11]  /*112d0*/  ULDC.64 UR24, c[0x0][0x198] ;  /* 0x0000660000187ab9 */ /* 0x000fd60000000a00 */
.L_x_386:
[----:B------:R-:W-:-:S03]  /*112e0*/  UMOV UR7, 0xffffffff ;  /* 0xffffffff00077882 */ /* 0x000fc60000000000 */
[----:B------:R-:W-:Y:S05]  /*112f0*/  BRA.DIV UR7, `(.L_x_375) ;  /* 0x0000000e07907947 */ /* 0x000fea000b800000 */
[----:B------:R-:W-:-:S13]  /*11300*/  ELECT P6, URZ, PT ;  /* 0x00000000003f782f */ /* 0x000fda00038c0000 */
.L_x_396:
[----:B------:R-:W0:Y:S01]  /*11310*/  LDC R2, c[0x0][0x28c] ;  /* 0x0000a300ff027b82 */ /* 0x000e220000000800 */
[----:B------:R-:W-:Y:S01]  /*11320*/  BSSY B1, `(.L_x_376) ;  /* 0x0000038000017945 */ /* 0x000fe20003800000 */
[----:B0-----:R-:W-:-:S13]  /*11330*/  ISETP.LT.OR P6, PT, R2, 0x1, !P6 ;  /* 0x000000010200780c */ /* 0x001fda00077c1670 */
[----:B------:R-:W-:Y:S05]  /*11340*/  @P6 BRA `(.L_x_377) ;  /* 0x0000000000d46947 */ /* 0x000fea0003800000 */
[----:B------:R-:W-:Y:S02]  /*11350*/  IMAD R7, R3, 0x180, RZ ;  /* 0x0000018003077824 */ /* 0x000fe400078e02ff */
[----:B------:R-:W-:Y:S02]  /*11360*/  IMAD R6, R4, 0x70, RZ ;  /* 0x0000007004067824 */ /* 0x000fe400078e02ff */
[----:B------:R-:W-:Y:S02]  /*11370*/  IMAD.MOV.U32 R12, RZ, RZ, RZ ;  /* 0x000000ffff0c7224 */ /* 0x000fe400078e00ff */
[----:B------:R-:W-:Y:S02]  /*11380*/  IMAD.U32 R14, RZ, RZ, UR26 ;  /* 0x0000001aff0e7e24 */ /* 0x000fe4000f8e00ff */
[----:B------:R-:W-:Y:S02]  /*11390*/  IMAD.MOV.U32 R2, RZ, RZ, R0 ;  /* 0x000000ffff027224 */ /* 0x000fe400078e0000 */
[----:B------:R-:W-:-:S07]  /*113a0*/  IMAD.MOV.U32 R3, RZ, RZ, R8 ;  /* 0x000000ffff037224 */ /* 0x000fce00078e0008 */
.L_x_381:
[----:B------:R-:W0:Y:S01]  /*113b0*/  S2R R5, SR_CgaCtaId ;  /* 0x0000000000057919 */ /* 0x000e220000008800 */
[----:B------:R-:W-:-:S04]  /*113c0*/  MOV R4, 0x400 ;  /* 0x0000040000047802 */ /* 0x000fc80000000f00 */
[----:B0-----:R-:W-:Y:S02]  /*113d0*/  LEA R10, R5, R4, 0x18 ;  /* 0x00000004050a7211 */ /* 0x001fe400078ec0ff */
[----:B------:R-:W-:Y:S01]  /*113e0*/  SHF.L.U32 R4, R2, 0x1f, RZ ;  /* 0x0000001f02047819 */ /* 0x000fe200000006ff */
[----:B------:R-:W0:Y:S02]  /*113f0*/  @!P2 LDC R5, c[0x0][0x500] ;  /* 0x00014000ff05ab82 */ /* 0x000e240000000800 */
[----:B------:R-:W-:-:S04]  /*11400*/  IMAD R13, R3, 0x8, R10 ;  /* 0x00000008030d7824 */ /* 0x000fc800078e020a */
[----:B------:R-:W1:Y:S02]  /*11410*/  SYNCS.PHASECHK.TRANS64.TRYWAIT P1, [R13+URZ+0x18], R4 ;  /* 0x000018040d0075a7 */ /* 0x000e64000802017f */
[----:B-1----:R-:W-:Y:S05]  /*11420*/  @!P1 BRA `(.L_x_378) ;  /* 0x0000000c00649947 */ /* 0x002fea0003800000 */
.L_x_397:
[----:B------:R-:W-:Y:S01]  /*11430*/  UPRMT UR7, UR21, 0x9910, URZ ;  /* 0x0000991015077896 */ /* 0x000fe2000800003f */
[----:B0-----:R0:W-:Y:S03]  /*11440*/  @!P2 SYNCS.ARRIVE.TRANS64 RZ, [R13+URZ], R5 ;  /* 0x000000050dffa9a7 */ /* 0x0011e6000800003f */
[----:B------:R-:W-:-:S06]  /*11450*/  UISETP.NE.AND UP0, UPT, UR7, 0x2, UPT ;  /* 0x000000020700788c */ /* 0x000fcc000bf05270 */
[----:B------:R-:W-:-:S13]  /*11460*/  PLOP3.LUT P1, PT, PT, PT, UP0, 0x80, 0x0 ;  /* 0x000000000000781c */ /* 0x000fda0003f2f008 */
[----:B0-----:R-:W-:Y:S05]  /*11470*/  @P1 BRA `(.L_x_379) ;  /* 0x0000000000041947 */ /* 0x001fea0003800000 */
[----:B------:R-:W-:Y:S01]  /*11480*/  BPT.TRAP 0x1 ;  /* 0x000000040000795c */ /* 0x000fe20000300000 */
.L_x_379:
[----:B------:R-:W-:Y:S05]  /*11490*/  @P0 BRA `(.L_x_380) ;  /* 0x0000000000040947 */ /* 0x000fea0003800000 */
[----:B------:R-:W-:Y:S01]  /*114a0*/  BPT.TRAP 0x1 ;  /* 0x000000040000795c */ /* 0x000fe20000300000 */
.L_x_380:
[--C-:B-1----:R-:W-:Y:S01]  /*114b0*/  IMAD R4, R3, 0xc000, R10.reuse ;  /* 0x0000c00003047824 */ /* 0x102fe200078e020a */
[----:B------:R-:W-:Y:S01]  /*114c0*/  R2UR UR9, R13 ;  /* 0x000000000d0972ca */ /* 0x000fe200000e0000 */
[----:B------:R-:W-:Y:S01]  /*114d0*/  IMAD R10, R3, 0x3800, R10 ;  /* 0x00003800030a7824 */ /* 0x000fe200078e020a */
[----:B------:R-:W-:Y:S01]  /*114e0*/  UIADD3 UR14, UP0, UR24, 0xf0, URZ ;  /* 0x000000f0180e7890 */ /* 0x000fe2000ff1e03f */
[----:B------:R-:W-:Y:S01]  /*114f0*/  VIADD R14, R14, 0xffffffff ;  /* 0xffffffff0e0e7836 */ /* 0x000fe20000000000 */
[----:B------:R-:W-:Y:S01]  /*11500*/  R2UR UR7, R4 ;  /* 0x00000000040772ca */ /* 0x000fe200000e0000 */
[----:B------:R-:W-:Y:S01]  /*11510*/  UIADD3 UR28, UP1, UR24, 0x1f0, URZ ;  /* 0x000001f0181c7890 */ /* 0x000fe2000ff3e03f */
[----:B------:R-:W-:Y:S01]  /*11520*/  R2UR UR8, R10 ;  /* 0x000000000a0872ca */ /* 0x000fe200000e0000 */
[----:B------:R-:W-:Y:S01]  /*11530*/  UIADD3.X UR15, URZ, UR25, URZ, UP0, !UPT ;  /* 0x000000193f0f7290 */ /* 0x000fe200087fe43f */
[----:B------:R-:W-:Y:S01]  /*11540*/  R2UR UR11, R7 ;  /* 0x00000000070b72ca */ /* 0x000fe200000e0000 */
[----:B------:R-:W-:Y:S01]  /*11550*/  VIADD R3, R3, 0x1 ;  /* 0x0000000103037836 */ /* 0x000fe20000000000 */
[----:B------:R-:W-:Y:S01]  /*11560*/  R2UR UR10, R12 ;  /* 0x000000000c0a72ca */ /* 0x000fe200000e0000 */
[----:B------:R-:W-:Y:S01]  /*11570*/  UIADD3.X UR29, URZ, UR25, URZ, UP1, !UPT ;  /* 0x000000193f1d7290 */ /* 0x000fe20008ffe43f */
[----:B------:R-:W-:Y:S01]  /*11580*/  R2UR UR12, R11 ;  /* 0x000000000b0c72ca */ /* 0x000fe200000e0000 */
[----:B------:R-:W-:Y:S01]  /*11590*/  UMOV UR16, 0x0 ;  /* 0x0000000000107882 */ /* 0x000fe20000000000 */
[----:B------:R-:W-:Y:S01]  /*115a0*/  R2UR UR20, R6 ;  /* 0x00000000061472ca */ /* 0x000fe200000e0000 */
[----:B------:R-:W-:Y:S01]  /*115b0*/  UMOV UR17, 0x10000000 ;  /* 0x1000000000117882 */ /* 0x000fe20000000000 */
[----:B------:R-:W-:Y:S01]  /*115c0*/  ISETP.GT.AND P3, PT, R14, 0x1, PT ;  /* 0x000000010e00780c */ /* 0x000fe20003f64270 */
[----:B------:R-:W-:Y:S01]  /*115d0*/  UIADD3 UR7, UR7, 0x100, URZ ;  /* 0x0000010007077890 */ /* 0x000fe2000fffe03f */
[----:B------:R-:W-:Y:S01]  /*115e0*/  ISETP.NE.AND P1, PT, R3, 0x3, PT ;  /* 0x000000030300780c */ /* 0x000fe20003f25270 */
[----:B------:R-:W-:Y:S01]  /*115f0*/  UIADD3 UR18, UR8, 0x24100, URZ ;  /* 0x0002410008127890 */ /* 0x000fe2000fffe03f */
[----:B------:R-:W-:-:S02]  /*11600*/  VIADD R12, R12, 0x80 ;  /* 0x000000800c0c7836 */ /* 0x000fc40000000000 */
[----:B------:R-:W-:Y:S02]  /*11610*/  SEL R5, RZ, 0x1, P1 ;  /* 0x00000001ff057807 */ /* 0x000fe40000800000 */
[----:B------:R-:W-:Y:S01]  /*11620*/  UMOV UR8, UR7 ;  /* 0x0000000700087c82 */ /* 0x000fe20008000000 */
[----:B------:R-:W-:Y:S01]  /*11630*/  SEL R3, R3, RZ, P1 ;  /* 0x000000ff03037207 */ /* 0x000fe20000800000 */
[----:B------:R0:W-:Y:S01]  /*11640*/  UTMALDG.3D [UR8], [UR14], desc[UR16] ;  /* 0x000010080e0075b4 */ /* 0x0001e20008011000 */
[----:B------:R-:W-:Y:S01]  /*11650*/  LOP3.LUT R2, R2, R5, RZ, 0x3c, !PT ;  /* 0x0000000502027212 */ /* 0x000fe200078e3cff */
[----:B0-----:R-:W-:Y:S01]  /*11660*/  UMOV UR8, UR18 ;  /* 0x0000001200087c82 */ /* 0x001fe20008000000 */
[----:B------:R-:W-:Y:S02]  /*11670*/  UMOV UR11, UR20 ;  /* 0x00000014000b7c82 */ /* 0x000fe40008000000 */
[----:B------:R0:W-:Y:S02]  /*11680*/  UTMALDG.3D [UR8], [UR28], desc[UR16] ;  /* 0x000010081c0075b4 */ /* 0x0001e40008011000 */
[----:B0-----:R-:W-:Y:S05]  /*11690*/  @P3 BRA `(.L_x_381) ;  /* 0xfffffffc00443947 */ /* 0x001fea000383ffff */
.L_x_377:
[----:B------:R-:W-:Y:S05]  /*116a0*/  BSYNC B1 ;  /* 0x0000000000017941 */ /* 0x000fea0003800000 */
.L_x_376:
[----:B------:R-:W-:Y:S01]  /*116b0*/  LOP3.LUT P4, RZ, R9, 0xff, RZ, 0xc0, !PT ;  /* 0x000000ff09ff7812 */ /* 0x000fe2000788c0ff */
[----:B------:R-:W-:Y:S01]  /*116c0*/  VIADD R8, R8, UR19 ;  /* 0x0000001308087c36 */ /* 0x000fe20008000000 */
[----:B------:R-:W-:Y:S01]  /*116d0*/  ULDC.64 UR8, c[0x0][0x650] ;  /* 0x0001940000087ab9 */ /* 0x000fe20000000a00 */
[----:B------:R-:W-:Y:S01]  /*116e0*/  IMAD.U32 R5, RZ, RZ, UR19 ;  /* 0x00000013ff057e24 */ /* 0x000fe2000f8e00ff */
[----:B------:R-:W-:Y:S01]  /*116f0*/  UISETP.GE.U32.AND UP0, UPT, UR19, 0x3, UPT ;  /* 0x000000031300788c */ /* 0x000fe2000bf06070 */
[----:B------:R-:W-:Y:S01]  /*11700*/  BSSY B1, `(.L_x_382) ;  /* 0x000006e000017945 */ /* 0x000fe20003800000 */
[----:B------:R-:W-:Y:S01]  /*11710*/  ISETP.GT.U32.AND P1, PT, R8, 0x2, PT ;  /* 0x000000020800780c */ /* 0x000fe20003f24070 */
[----:B------:R-:W-:Y:S01]  /*11720*/  IMAD.MOV.U32 R11, RZ, RZ, -0x1 ;  /* 0xffffffffff0b7424 */ /* 0x000fe200078e00ff */
[----:B------:R-:W-:Y:S02]  /*11730*/  PRMT R9, RZ, 0x7610, R9 ;  /* 0x00007610ff097816 */ /* 0x000fe40000000009 */
[----:B------:R-:W-:-:S02]  /*11740*/  ISETP.LT.U32.AND P1, PT, R5, 0x3, P1 ;  /* 0x000000030500780c */ /* 0x000fc40000f21070 */
[----:B------:R-:W-:Y:S01]  /*11750*/  PLOP3.LUT P3, PT, PT, PT, UP0, 0x80, 0x0 ;  /* 0x000000000000781c */ /* 0x000fe20003f6f008 */
[----:B------:R-:W0:Y:S01]  /*11760*/  @P4 S2R R3, SR_CgaCtaId ;  /* 0x0000000000034919 */ /* 0x000e220000008800 */
[----:B------:R-:W-:-:S04]  /*11770*/  @P4 MOV R2, 0x400 ;  /* 0x0000040000024802 */ /* 0x000fc80000000f00 */
[----:B0-----:R-:W-:Y:S01]  /*11780*/  @P4 LEA R4, R3, R2, 0x18 ;  /* 0x0000000203044211 */ /* 0x001fe200078ec0ff */
[----:B------:R-:W-:-:S03]  /*11790*/  IMAD.WIDE.U32 R2, R8, -0x55555555, RZ ;  /* 0xaaaaaaab08027825 */ /* 0x000fc600078e00ff */
[----:B------:R0:W-:Y:S01]  /*117a0*/  @P4 SYNCS.ARRIVE.TRANS64.A1T0 RZ, [R4+URZ+0x48], RZ ;  /* 0x000048ff04ff49a7 */ /* 0x0001e2000810003f */
[----:B------:R-:W-:Y:S02]  /*117b0*/  IADD3 R16, P4, R16, UR22, RZ ;  /* 0x0000001610107c10 */ /* 0x000fe4000ff9e0ff */
[----:B------:R-:W-:Y:S02]  /*117c0*/  SHF.R.U32.HI R5, RZ, 0x1, R3 ;  /* 0x00000001ff057819 */ /* 0x000fe40000011603 */
[----:B------:R-:W-:Y:S02]  /*117d0*/  SEL R3, RZ, 0x1, !P1 ;  /* 0x00000001ff037807 */ /* 0x000fe40004800000 */
[----:B------:R-:W-:Y:S01]  /*117e0*/  IADD3.X R17, R17, UR13, RZ, P4, !PT ;  /* 0x0000000d11117c10 */ /* 0x000fe2000a7fe4ff */
[----:B------:R-:W-:Y:S01]  /*117f0*/  IMAD R8, R5, -0x3, R8 ;  /* 0xfffffffd05087824 */ /* 0x000fe200078e0208 */
[----:B------:R-:W-:Y:S01]  /*11800*/  ISETP.GE.U32.AND P1, PT, R16, UR8, PT ;  /* 0x0000000810007c0c */ /* 0x000fe2000bf26070 */
[----:B0-----:R-:W-:Y:S01]  /*11810*/  IMAD.MOV.U32 R4, RZ, RZ, -0x1 ;  /* 0xffffffffff047424 */ /* 0x001fe200078e00ff */
[----:B------:R-:W-:Y:S01]  /*11820*/  LOP3.LUT R0, R0, R3, RZ, 0x3c, !PT ;  /* 0x0000000300007212 */ /* 0x000fe200078e3cff */
[----:B------:R-:W-:Y:S01]  /*11830*/  IMAD.MOV.U32 R3, RZ, RZ, -0x1 ;  /* 0xffffffffff037424 */ /* 0x000fe200078e00ff */
[----:B------:R-:W-:-:S02]  /*11840*/  ISETP.GE.U32.AND.EX P1, PT, R17, UR9, PT, P1 ;  /* 0x0000000911007c0c */ /* 0x000fc4000bf26110 */
[----:B------:R-:W-:Y:S02]  /*11850*/  @P3 LOP3.LUT R0, R0, 0x1, R5, 0x78, !PT ;  /* 0x0000000100003812 */ /* 0x000fe400078e7805 */
[----:B------:R-:W-:-:S09]  /*11860*/  PRMT R2, RZ, 0x7610, R2 ;  /* 0x00007610ff027816 */ /* 0x000fd20000000002 */
[----:B------:R-:W-:Y:S05]  /*11870*/  @P1 BRA `(.L_x_383) ;  /* 0x0000000400581947 */ /* 0x000fea0003800000 */
[----:B------:R-:W-:Y:S01]  /*11880*/  ULDC.64 UR8, c[0x0][0x628] ;  /* 0x00018a0000087ab9 */ /* 0x000fe20000000a00 */
[----:B------:R-:W0:Y:S01]  /*11890*/  S2R R12, SR_CTAID.X ;  /* 0x00000000000c7919 */ /* 0x000e220000002500 */
[----:B------:R-:W-:Y:S01]  /*118a0*/  ISETP.NE.U32.AND P1, PT, RZ, UR8, PT ;  /* 0x00000008ff007c0c */ /* 0x000fe2000bf25070 */
[----:B------:R-:W-:Y:S01]  /*118b0*/  ULDC UR10, c[0x0][0x630] ;  /* 0x00018c00000a7ab9 */ /* 0x000fe20000000800 */
[----:B------:R-:W-:Y:S01]  /*118c0*/  IMAD.MOV.U32 R2, RZ, RZ, R16 ;  /* 0x000000ffff027224 */ /* 0x000fe200078e0010 */
[----:B------:R-:W1:Y:S01]  /*118d0*/  S2R R10, SR_CTAID.Y ;  /* 0x00000000000a7919 */ /* 0x000e620000002600 */
[----:B------:R-:W-:Y:S01]  /*118e0*/  ISETP.NE.AND.EX P1, PT, RZ, UR9, PT, P1 ;  /* 0x00000009ff007c0c */ /* 0x000fe2000bf25310 */
[----:B------:R-:W-:-:S12]  /*118f0*/  IMAD.MOV.U32 R3, RZ, RZ, R17 ;  /* 0x000000ffff037224 */ /* 0x000fd800078e0011 */
[----:B------:R-:W-:Y:S05]  /*11900*/  @!P1 BRA `(.L_x_384) ;  /* 0x0000000000289947 */ /* 0x000fea0003800000 */
[----:B------:R-:W-:Y:S02]  /*11910*/  ULDC UR7, c[0x0][0x634] ;  /* 0x00018d0000077ab9 */ /* 0x000fe40000000800 */
[----:B------:R-:W-:-:S05]  /*11920*/  IADD3 R7, P1, R16, UR7, RZ ;  /* 0x0000000710077c10 */ /* 0x000fca000ff3e0ff */
[----:B------:R-:W-:-:S04]  /*11930*/  IMAD.X R11, RZ, RZ, R17, P1 ;  /* 0x000000ffff0b7224 */ /* 0x000fc800008e0611 */
[----:B------:R-:W-:-:S04]  /*11940*/  IMAD.WIDE.U32 R4, R11, UR8, RZ ;  /* 0x000000080b047c25 */ /* 0x000fc8000f8e00ff */
[----:B------:R-:W-:-:S04]  /*11950*/  IMAD.WIDE.U32 R4, P1, R7, UR9, R4 ;  /* 0x0000000907047c25 */ /* 0x000fc8000f820004 */
[----:B------:R-:W-:-:S04]  /*11960*/  IMAD.WIDE.U32 R6, R7, UR8, RZ ;  /* 0x0000000807067c25 */ /* 0x000fc8000f8e00ff */
[----:B------:R-:W-:Y:S01]  /*11970*/  IMAD.X R3, RZ, RZ, RZ, P1 ;  /* 0x000000ffff037224 */ /* 0x000fe200008e06ff */
[----:B------:R-:W-:Y:S01]  /*11980*/  IADD3 RZ, P1, R7, R4, RZ ;  /* 0x0000000407ff7210 */ /* 0x000fe20007f3e0ff */
[----:B------:R-:W-:-:S04]  /*11990*/  IMAD.MOV.U32 R2, RZ, RZ, R5 ;  /* 0x000000ffff027224 */ /* 0x000fc800078e0005 */
[----:B------:R-:W-:-:S08]  /*119a0*/  IMAD.WIDE.U32.X R2, R11, UR9, R2, P1 ;  /* 0x000000090b027c25 */ /* 0x000fd000088e0402 */
.L_x_384:
[--C-:B------:R-:W-:Y:S01]  /*119b0*/  SHF.R.U64 R11, R2, UR10, R3.reuse ;  /* 0x0000000a020b7c19 */ /* 0x100fe20008001203 */
[----:B------:R-:W-:Y:S01]  /*119c0*/  ULDC.64 UR8, c[0x0][0x620] ;  /* 0x0001880000087ab9 */ /* 0x000fe20000000a00 */
[----:B------:R-:W-:Y:S01]  /*119d0*/  SHF.R.U32.HI R2, RZ, UR10, R3 ;  /* 0x0000000aff027c19 */ /* 0x000fe20008011603 */
[----:B------:R-:W-:Y:S01]  /*119e0*/  ULDC UR7, c[0x0][0x150] ;  /* 0x0000540000077ab9 */ /* 0x000fe20000000800 */
[----:B------:R-:W-:Y:S01]  /*119f0*/  IADD3 R5, P1, RZ, -R11, RZ ;  /* 0x8000000bff057210 */ /* 0x000fe20007f3e0ff */
[----:B------:R-:W2:Y:S01]  /*11a00*/  LDC R7, c[0x0][0x144] ;  /* 0x00005100ff077b82 */ /* 0x000ea20000000800 */
[----:B------:R-:W-:Y:S01]  /*11a10*/  ULDC.64 UR10, c[0x0][0x640] ;  /* 0x00019000000a7ab9 */ /* 0x000fe20000000a00 */
[----:B------:R-:W-:Y:S02]  /*11a20*/  UISETP.NE.AND UP0, UPT, UR37, URZ, UPT ;  /* 0x0000003f2500728c */ /* 0x000fe4000bf05270 */
[----:B------:R-:W-:Y:S01]  /*11a30*/  IMAD.X R2, RZ, RZ, ~R2, P1 ;  /* 0x000000ffff027224 */ /* 0x000fe200008e0e02 */
[----:B------:R-:W-:-:S03]  /*11a40*/  ISETP.NE.U32.AND P1, PT, RZ, UR10, PT ;  /* 0x0000000aff007c0c */ /* 0x000fc6000bf25070 */
[----:B------:R-:W-:Y:S01]  /*11a50*/  IMAD R4, R2, UR8, RZ ;  /* 0x0000000802047c24 */ /* 0x000fe2000f8e02ff */
[----:B------:R-:W3:Y:S01]  /*11a60*/  LDC R15, c[0x0][0x148] ;  /* 0x00005200ff0f7b82 */ /* 0x000ee20000000800 */
[C---:B------:R-:W-:Y:S01]  /*11a70*/  IMAD.WIDE.U32 R2, R5.reuse, UR8, R16 ;  /* 0x0000000805027c25 */ /* 0x040fe2000f8e0010 */
[----:B------:R-:W-:Y:S01]  /*11a80*/  ULDC UR8, c[0x0][0x154] ;  /* 0x0000550000087ab9 */ /* 0x000fe20000000800 */
[----:B------:R-:W-:Y:S02]  /*11a90*/  ISETP.NE.AND.EX P1, PT, RZ, UR11, PT, P1 ;  /* 0x0000000bff007c0c */ /* 0x000fe4000bf25310 */
[----:B------:R-:W-:Y:S01]  /*11aa0*/  IMAD R5, R5, UR9, R4 ;  /* 0x0000000905057c24 */ /* 0x000fe2000f8e0204 */
[----:B0-----:R-:W-:Y:S01]  /*11ab0*/  I2FP.F32.U32 R4, R12 ;  /* 0x0000000c00047245 */ /* 0x001fe20000201000 */
[----:B------:R-:W-:Y:S01]  /*11ac0*/  ULDC UR9, c[0x0][0x608] ;  /* 0x0001820000097ab9 */ /* 0x000fe20000000800 */
[----:B------:R-:W-:Y:S01]  /*11ad0*/  PLOP3.LUT P3, PT, PT, PT, UP0, 0x80, 0x0 ;  /* 0x000000000000781c */ /* 0x000fe20003f6f008 */
[----:B------:R-:W-:-:S02]  /*11ae0*/  IMAD.IADD R3, R3, 0x1, R5 ;  /* 0x0000000103037824 */ /* 0x000fc400078e0205 */
[----:B------:R-:W-:Y:S01]  /*11af0*/  FMUL R4, R4, UR7 ;  /* 0x0000000704047c20 */ /* 0x000fe20008400000 */
[----:B------:R-:W-:Y:S02]  /*11b00*/  ULDC UR7, c[0x0][0x618] ;  /* 0x0001860000077ab9 */ /* 0x000fe40000000800 */
[--C-:B------:R-:W-:Y:S02]  /*11b10*/  SHF.R.U64 R13, R2, UR7, R3.reuse ;  /* 0x00000007020d7c19 */ /* 0x100fe40008001203 */
[----:B-1----:R-:W-:Y:S01]  /*11b20*/  I2FP.F32.U32 R2, R10 ;  /* 0x0000000a00027245 */ /* 0x002fe20000201000 */
[----:B------:R-:W0:Y:S04]  /*11b30*/  F2I.U32.TRUNC.NTZ R4, R4 ;  /* 0x0000000400047305 */ /* 0x000e28000020f000 */
[----:B------:R-:W-:Y:S01]  /*11b40*/  FMUL R5, R2, UR8 ;  /* 0x0000000802057c20 */ /* 0x000fe20008400000 */
[----:B------:R-:W-:Y:S01]  /*11b50*/  SHF.R.U32.HI R2, RZ, UR7, R3 ;  /* 0x00000007ff027c19 */ /* 0x000fe20008011603 */
[----:B------:R-:W-:-:S02]  /*11b60*/  ULDC UR7, c[0x0][0x658] ;  /* 0x0001960000077ab9 */ /* 0x000fc40000000800 */
[----:B------:R1:W4:Y:S01]  /*11b70*/  F2I.U32.TRUNC.NTZ R20, R5 ;  /* 0x0000000500147305 */ /* 0x000322000020f000 */
[--C-:B------:R-:W-:Y:S02]  /*11b80*/  SHF.R.U64 R18, R13, UR9, R2.reuse ;  /* 0x000000090d127c19 */ /* 0x100fe40008001202 */
[----:B------:R-:W-:-:S04]  /*11b90*/  SHF.R.U32.HI R3, RZ, UR9, R2 ;  /* 0x00000009ff037c19 */ /* 0x000fc80008011602 */
[--C-:B------:R-:W-:Y:S01]  /*11ba0*/  SHF.R.U64 R14, R18, UR7, R3.reuse ;  /* 0x00000007120e7c19 */ /* 0x100fe20008001203 */
[----:B0-----:R-:W-:Y:S01]  /*11bb0*/  IMAD.MOV R4, RZ, RZ, -R4 ;  /* 0x000000ffff047224 */ /* 0x001fe200078e0a04 */
[----:B------:R-:W-:-:S03]  /*11bc0*/  SHF.R.U32.HI R3, RZ, UR7, R3 ;  /* 0x00000007ff037c19 */ /* 0x000fc60008011603 */
[----:B--2---:R-:W-:Y:S02]  /*11bd0*/  IMAD R12, R7, R4, R12 ;  /* 0x00000004070c7224 */ /* 0x004fe400078e020c */
[----:B------:R-:W-:Y:S01]  /*11be0*/  IMAD.MOV.U32 R2, RZ, RZ, R14 ;  /* 0x000000ffff027224 */ /* 0x000fe200078e000e */
[----:B-1--4-:R-:W-:Y:S06]  /*11bf0*/  @!P1 BRA `(.L_x_385) ;  /* 0x0000000000289947 */ /* 0x012fec0003800000 */
        /* <DEDUP_REMOVED lines=10> */
.L_x_385:
[----:B------:R-:W-:Y:S01]  /*11ca0*/  ULDC UR7, c[0x0][0x648] ;  /* 0x0001920000077ab9 */ /* 0x000fe20000000800 */
[----:B------:R-:W-:Y:S01]  /*11cb0*/  IMAD.MOV R20, RZ, RZ, -R20 ;  /* 0x000000ffff147224 */ /* 0x000fe200078e0a14 */
[----:B------:R-:W-:Y:S01]  /*11cc0*/  SHF.R.U64 R3, R2, UR7, R3 ;  /* 0x0000000702037c19 */ /* 0x000fe20008001203 */
[----:B------:R-:W-:Y:S01]  /*11cd0*/  ULDC UR7, c[0x0][0x638] ;  /* 0x00018e0000077ab9 */ /* 0x000fe20000000800 */
[----:B------:R-:W-:Y:S01]  /*11ce0*/  LOP3.LUT R2, R18, UR6, RZ, 0xc0, !PT ;  /* 0x0000000612027c12 */ /* 0x000fe2000f8ec0ff */
[----:B------:R-:W-:Y:S01]  /*11cf0*/  UISETP.NE.AND UP0, UPT, UR37, URZ, UPT ;  /* 0x0000003f2500728c */ /* 0x000fe2000bf05270 */
[----:B------:R-:W-:Y:S01]  /*11d00*/  LOP3.LUT R13, R13, UR4, RZ, 0xc0, !PT ;  /* 0x000000040d0d7c12 */ /* 0x000fe2000f8ec0ff */
[----:B------:R-:W-:Y:S01]  /*11d10*/  IMAD.MOV R5, RZ, RZ, -R3 ;  /* 0x000000ffff057224 */ /* 0x000fe200078e0a03 */
[----:B------:R-:W-:Y:S01]  /*11d20*/  ULDC UR8, c[0x0][0x610] ;  /* 0x0001840000087ab9 */ /* 0x000fe20000000800 */
[----:B---3--:R-:W-:Y:S02]  /*11d30*/  @P3 IMAD R12, R15, R20, R10 ;  /* 0x000000140f0c3224 */ /* 0x008fe400078e020a */
[----:B------:R-:W-:Y:S01]  /*11d40*/  IMAD R3, R3, UR5, R2 ;  /* 0x0000000503037c24 */ /* 0x000fe2000f8e0202 */
[----:B------:R-:W-:Y:S01]  /*11d50*/  PLOP3.LUT P1, PT, PT, PT, UP0, 0x40, 0x0 ;  /* 0x000000000000781c */ /* 0x000fe20003f2e808 */
[----:B------:R-:W-:Y:S01]  /*11d60*/  IMAD R14, R5, UR7, R14 ;  /* 0x00000007050e7c24 */ /* 0x000fe2000f8e020e */
[----:B------:R-:W-:Y:S01]  /*11d70*/  ULDC UR7, c[0x0][0x600] ;  /* 0x0001800000077ab9 */ /* 0x000fe20000000800 */
[----:B------:R-:W-:Y:S01]  /*11d80*/  IMAD R3, R3, UR8, R12 ;  /* 0x0000000803037c24 */ /* 0x000fe2000f8e020c */
[----:B------:R-:W-:Y:S01]  /*11d90*/  PLOP3.LUT P3, PT, PT, PT, UP0, 0x40, 0x0 ;  /* 0x000000000000781c */ /* 0x000fe20003f6e808 */
[----:B------:R-:W-:-:S02]  /*11da0*/  IMAD R14, R14, UR7, R13 ;  /* 0x000000070e0e7c24 */ /* 0x000fc4000f8e020d */
[----:B------:R-:W-:-:S03]  /*11db0*/  IMAD.MOV.U32 R2, RZ, RZ, 0x1 ;  /* 0x00000001ff027424 */ /* 0x000fc600078e00ff */
[----:B------:R-:W-:Y:S02]  /*11dc0*/  SEL R4, R14, R3, P1 ;  /* 0x000000030e047207 */ /* 0x000fe40000800000 */
[----:B------:R-:W-:-:S07]  /*11dd0*/  SEL R3, R3, R14, P3 ;  /* 0x0000000e03037207 */ /* 0x000fce0001800000 */
.L_x_383:
[----:B------:R-:W-:Y:S05]  /*11de0*/  BSYNC B1 ;  /* 0x0000000000017941 */ /* 0x000fea0003800000 */
.L_x_382:
[----:B------:R-:W-:-:S13]  /*11df0*/  LOP3.LUT P1, RZ, R2, 0xff, RZ, 0xc0, !PT ;  /* 0x000000ff02ff7812 */ /* 0x000fda000782c0ff */
[----:B------:R-:W-:Y:S05]  /*11e00*/  @P1 BRA `(.L_x_386) ;  /* 0xfffffff400341947 */ /* 0x000fea000383ffff */
[----:B------:R-:W-:Y:S05]  /*11e10*/  BSYNC B0 ;  /* 0x0000000000007941 */ /* 0x000fea0003800000 */
.L_x_374:
[----:B------:R-:W-:-:S03]  /*11e20*/  UMOV UR7, 0xffffffff ;  /* 0xffffffff00077882 */ /* 0x000fc60000000000 */
[----:B------:R-:W-:Y:S05]  /*11e30*/  BRA.DIV UR7, `(.L_x_387) ;  /* 0x0000000207f47947 */ /* 0x000fea000b800000 */
[----:B------:R-:W-:-:S13]  /*11e40*/  ELECT P6, URZ, PT ;  /* 0x00000000003f782f */ /* 0x000fda00038c0000 */
.L_x_400:
[----:B------:R-:W-:Y:S04]  /*11e50*/  BSSY B0, `(.L_x_388) ;  /* 0x0000023000007945 */ /* 0x000fe80003800000 */
[----:B------:R-:W-:Y:S05]  /*11e60*/  @!P6 BRA `(.L_x_389) ;  /* 0x000000000084e947 */ /* 0x000fea0003800000 */
[----:B------:R-:W-:-:S04]  /*11e70*/  ULOP3.LUT UR7, UR36, 0x2, URZ, 0xfc, !UPT ;  /* 0x0000000224077892 */ /* 0x000fc8000f8efc3f */
[----:B------:R-:W-:-:S06]  /*11e80*/  UISETP.NE.AND UP0, UPT, UR7, 0x3, UPT ;  /* 0x000000030700788c */ /* 0x000fcc000bf05270 */
[----:B------:R-:W-:-:S13]  /*11e90*/  PLOP3.LUT P0, PT, PT, PT, UP0, 0x80, 0x0 ;  /* 0x000000000000781c */ /* 0x000fda0003f0f008 */
[----:B------:R-:W-:Y:S05]  /*11ea0*/  @!P0 BRA `(.L_x_390) ;  /* 0x0000000000048947 */ /* 0x000fea0003800000 */
[----:B------:R-:W-:Y:S01]  /*11eb0*/  BPT.TRAP 0x1 ;  /* 0x000000040000795c */ /* 0x000fe20000300000 */
.L_x_390:
[----:B------:R-:W0:Y:S01]  /*11ec0*/  S2R R3, SR_CgaCtaId ;  /* 0x0000000000037919 */ /* 0x000e220000008800 */
[----:B------:R-:W-:-:S04]  /*11ed0*/  MOV R2, 0x400 ;  /* 0x0000040000027802 */ /* 0x000fc80000000f00 */
[----:B0-----:R-:W-:Y:S02]  /*11ee0*/  LEA R3, R3, R2, 0x18 ;  /* 0x0000000203037211 */ /* 0x001fe400078ec0ff */
[----:B------:R-:W-:-:S03]  /*11ef0*/  SHF.L.U32 R2, R0, 0x1f, RZ ;  /* 0x0000001f00027819 */ /* 0x000fc600000006ff */
[----:B------:R-:W-:-:S04]  /*11f00*/  VIADD R3, R3, 0x18 ;  /* 0x0000001803037836 */ /* 0x000fc80000000000 */
[C---:B------:R-:W-:Y:S02]  /*11f10*/  IMAD R7, R8.reuse, 0x8, R3 ;  /* 0x0000000808077824 */ /* 0x040fe400078e0203 */
[----:B------:R-:W-:Y:S02]  /*11f20*/  VIADD R8, R8, 0x1 ;  /* 0x0000000108087836 */ /* 0x000fe40000000000 */
[----:B------:R-:W0:Y:S03]  /*11f30*/  SYNCS.PHASECHK.TRANS64.TRYWAIT P0, [R7+URZ], R2 ;  /* 0x00000002070075a7 */ /* 0x000e26000800017f */
[----:B------:R-:W-:-:S04]  /*11f40*/  ISETP.NE.AND P1, PT, R8, 0x3, PT ;  /* 0x000000030800780c */ /* 0x000fc80003f25270 */
[----:B------:R-:W-:Y:S02]  /*11f50*/  SEL R5, RZ, 0x1, P1 ;  /* 0x00000001ff057807 */ /* 0x000fe40000800000 */
[----:B------:R-:W-:Y:S02]  /*11f60*/  SEL R8, R8, RZ, P1 ;  /* 0x000000ff08087207 */ /* 0x000fe40000800000 */
[----:B------:R-:W-:-:S03]  /*11f70*/  LOP3.LUT R5, R0, R5, RZ, 0x3c, !PT ;  /* 0x0000000500057212 */ /* 0x000fc600078e3cff */
[----:B------:R-:W-:Y:S01]  /*11f80*/  IMAD R9, R8, 0x8, R3 ;  /* 0x0000000808097824 */ /* 0x000fe200078e0203 */
[----:B------:R-:W-:Y:S01]  /*11f90*/  SHF.L.U32 R4, R5, 0x1f, RZ ;  /* 0x0000001f05047819 */ /* 0x000fe200000006ff */
[----:B0-----:R-:W-:Y:S06]  /*11fa0*/  @!P0 BRA `(.L_x_391) ;  /* 0x0000000000b88947 */ /* 0x001fec0003800000 */
.L_x_401:
[----:B------:R-:W1:Y:S01]  /*11fb0*/  SYNCS.PHASECHK.TRANS64.TRYWAIT P0, [R9+URZ], R4 ;  /* 0x00000004090075a7 */ /* 0x000e62000800017f */
[----:B------:R-:W-:-:S05]  /*11fc0*/  VIADD R0, R8, 0x1 ;  /* 0x0000000108007836 */ /* 0x000fca0000000000 */
[----:B------:R-:W-:-:S04]  /*11fd0*/  ISETP.NE.AND P1, PT, R0, 0x3, PT ;  /* 0x000000030000780c */ /* 0x000fc80003f25270 */
[----:B0-----:R-:W-:Y:S02]  /*11fe0*/  SEL R2, RZ, 0x1, P1 ;  /* 0x00000001ff027807 */ /* 0x001fe40000800000 */
[----:B------:R-:W-:Y:S02]  /*11ff0*/  SEL R0, R0, RZ, P1 ;  /* 0x000000ff00007207 */ /* 0x000fe40000800000 */
[----:B------:R-:W-:Y:S01]  /*12000*/  LOP3.LUT R2, R5, R2, RZ, 0x3c, !PT ;  /* 0x0000000205027212 */ /* 0x000fe200078e3cff */
[----:B-1----:R-:W-:Y:S06]  /*12010*/  @!P0 BRA `(.L_x_392) ;  /* 0x0000000000b08947 */ /* 0x002fec0003800000 */
.L_x_402:
[----:B------:R-:W-:Y:S01]  /*12020*/  IMAD R3, R0, 0x8, R3 ;  /* 0x0000000800037824 */ /* 0x000fe200078e0203 */
[----:B------:R-:W-:-:S07]  /*12030*/  SHF.L.U32 R0, R2, 0x1f, RZ ;  /* 0x0000001f02007819 */ /* 0x000fce00000006ff */
.L_x_393:
[----:B-1----:R1:W2:Y:S02]  /*12040*/  SYNCS.PHASECHK.TRANS64.TRYWAIT P0, [R3+URZ], R0 ;  /* 0x00000000030075a7 */ /* 0x0022a4000800017f */
[----:B--2---:R-:W-:Y:S05]  /*12050*/  @!P0 NANOSLEEP.SYNCS 0x989680 ;  /* 0x009896800000895d */ /* 0x004fea0003900000 */
[----:B------:R-:W2:Y:S02]  /*12060*/  @!P0 SYNCS.PHASECHK.TRANS64 P0, [R3+URZ], R0 ;  /* 0x00000000030085a7 */ /* 0x000ea4000800007f */
[----:B--2---:R-:W-:Y:S05]  /*12070*/  @!P0 BRA `(.L_x_393) ;  /* 0xfffffffc00f08947 */ /* 0x004fea000383ffff */
.L_x_389:
[----:B------:R-:W-:Y:S05]  /*12080*/  BSYNC B0 ;  /* 0x0000000000007941 */ /* 0x000fea0003800000 */
.L_x_388:
[----:B------:R-:W-:Y:S05]  /*12090*/  EXIT ;  /* 0x000000000000794d */ /* 0x000fea0003800000 */
.L_x_17:
[----:B-1----:R1:W3:Y:S02]  /*120a0*/  SYNCS.PHASECHK.TRANS64.TRYWAIT P1, [R3+URZ], R0 ;  /* 0x00000000030075a7 */ /* 0x0022e4000802017f */
[----:B---3--:R-:W-:Y:S05]  /*120b0*/  @!P1 NANOSLEEP.SYNCS 0x989680 ;  /* 0x009896800000995d */ /* 0x008fea0003900000 */
[----:B------:R-:W3:Y:S02]  /*120c0*/  @!P1 SYNCS.PHASECHK.TRANS64 P1, [R3+URZ], R0 ;  /* 0x00000000030095a7 */ /* 0x000ee4000802007f */
[----:B---3--:R-:W-:Y:S05]  /*120d0*/  @!P1 BRA `(.L_x_17) ;  /* 0xfffffffc00f09947 */ /* 0x008fea000383ffff */
[----:B------:R-:W-:Y:S05]  /*120e0*/  BRA `(.L_x_16) ;  /* 0xfffffef000dc7947 */ /* 0x000fea000383ffff */
.L_x_22:
[----:B-1----:R1:W3:Y:S02]  /*120f0*/  SYNCS.PHASECHK.TRANS64.TRYWAIT P1, [R3+URZ], R0 ;  /* 0x00000000030075a7 */ /* 0x0022e4000802017f */
[----:B---3--:R-:W-:Y:S05]  /*12100*/  @!P1 NANOSLEEP.SYNCS 0x989680 ;  /* 0x009896800000995d */ /* 0x008fea0003900000 */
[----:B------:R-:W3:Y:S02]  /*12110*/  @!P1 SYNCS.PHASECHK.TRANS64 P1, [R3+URZ], R0 ;  /* 0x00000000030095a7 */ /* 0x000ee4000802007f */
[----:B---3--:R-:W-:Y:S05]  /*12120*/  @!P1 BRA `(.L_x_22) ;  /* 0xfffffffc00f09947 */ /* 0x008fea000383ffff */
[----:B------:R-:W-:Y:S05]  /*12130*/  BRA `(.L_x_21) ;  /* 0xffffff14000c7947 */ /* 0x000fea000383ffff */
.L_x_375:
[----:B------:R-:W-:Y:S01]  /*12140*/  BSSY B1, `(.L_x_394) ;  /* 0x0000006000017945 */ /* 0x000fe20003800000 */
[----:B------:R-:W-:-:S07]  /*12150*/  IMAD.MOV.U32 R15, RZ, RZ, -0x1 ;  /* 0xffffffffff0f7424 */ /* 0x000fce00078e00ff */
[----:B------:R-:W-:Y:S05]  /*12160*/  WARPSYNC.COLLECTIVE R15, `(.L_x_395) ;  /* 0x000000000f0c7348 */ /* 0x000fea0003c00000 */
[----:B------:R-:W-:Y:S02]  /*12170*/  ELECT P6, UR62, PT ;  /* 0x00000000003e782f */ /* 0x000fe400038c0000 */
[----:B------:R-:W-:Y:S01]  /*12180*/  MOV R14, UR62 ;  /* 0x0000003e000e7c02 */ /* 0x000fe20008000f00 */
[----:B------:R-:W-:Y:S10]  /*12190*/  ENDCOLLECTIVE ;  /* 0x000000000000791b */ /* 0x000ff40003800000 */
.L_x_395:
[----:B------:R-:W-:Y:S05]  /*121a0*/  BSYNC B1 ;  /* 0x0000000000017941 */ /* 0x000fea0003800000 */
.L_x_394:
[----:B------:R-:W-:Y:S05]  /*121b0*/  BRA `(.L_x_396) ;  /* 0xfffffff000547947 */ /* 0x000fea000383ffff */
.L_x_378:
[----:B-1----:R1:W2:Y:S02]  /*121c0*/  SYNCS.PHASECHK.TRANS64.TRYWAIT P1, [R13+URZ+0x18], R4 ;  /* 0x000018040d0075a7 */ /* 0x0022a4000802017f */
[----:B--2---:R-:W-:Y:S05]  /*121d0*/  @!P1 NANOSLEEP.SYNCS 0x989680 ;  /* 0x009896800000995d */ /* 0x004fea0003900000 */
[----:B------:R-:W2:Y:S02]  /*121e0*/  @!P1 SYNCS.PHASECHK.TRANS64 P1, [R13+URZ+0x18], R4 ;  /* 0x000018040d0095a7 */ /* 0x000ea4000802007f */
[----:B--2---:R-:W-:Y:S05]  /*121f0*/  @!P1 BRA `(.L_x_378) ;  /* 0xfffffffc00f09947 */ /* 0x004fea000383ffff */
[----:B------:R-:W-:Y:S05]  /*12200*/  BRA `(.L_x_397) ;  /* 0xfffffff000887947 */ /* 0x000fea000383ffff */
.L_x_387:
[----:B------:R-:W-:Y:S01]  /*12210*/  BSSY B0, `(.L_x_398) ;  /* 0x0000006000007945 */ /* 0x000fe20003800000 */
[----:B------:R-:W-:-:S07]  /*12220*/  IMAD.MOV.U32 R15, RZ, RZ, -0x1 ;  /* 0xffffffffff0f7424 */ /* 0x000fce00078e00ff */
[----:B------:R-:W-:Y:S05]  /*12230*/  WARPSYNC.COLLECTIVE R15, `(.L_x_399) ;  /* 0x000000000f0c7348 */ /* 0x000fea0003c00000 */
[----:B------:R-:W-:Y:S02]  /*12240*/  ELECT P6, UR62, PT ;  /* 0x00000000003e782f */ /* 0x000fe400038c0000 */
[----:B------:R-:W-:Y:S01]  /*12250*/  MOV R14, UR62 ;  /* 0x0000003e000e7c02 */ /* 0x000fe20008000f00 */
[----:B------:R-:W-:Y:S10]  /*12260*/  ENDCOLLECTIVE ;  /* 0x000000000000791b */ /* 0x000ff40003800000 */
.L_x_399:
[----:B------:R-:W-:Y:S05]  /*12270*/  BSYNC B0 ;  /* 0x0000000000007941 */ /* 0x000fea0003800000 */
.L_x_398:
[----:B------:R-:W-:Y:S05]  /*12280*/  BRA `(.L_x_400) ;  /* 0xfffffff800f07947 */ /* 0x000fea000383ffff */
.L_x_391:
[----:B0-----:R0:W1:Y:S02]  /*12290*/  SYNCS.PHASECHK.TRANS64.TRYWAIT P0, [R7+URZ], R2 ;  /* 0x00000002070075a7 */ /* 0x001064000800017f */
[----:B-1----:R-:W-:Y:S05]  /*122a0*/  @!P0 NANOSLEEP.SYNCS 0x989680 ;  /* 0x009896800000895d */ /* 0x002fea0003900000 */
[----:B------:R-:W1:Y:S02]  /*122b0*/  @!P0 SYNCS.PHASECHK.TRANS64 P0, [R7+URZ], R2 ;  /* 0x00000002070085a7 */ /* 0x000e64000800007f */
[----:B-1----:R-:W-:Y:S05]  /*122c0*/  @!P0 BRA `(.L_x_391) ;  /* 0xfffffffc00f08947 */ /* 0x002fea000383ffff */
[----:B------:R-:W-:Y:S05]  /*122d0*/  BRA `(.L_x_401) ;  /* 0xfffffffc00347947 */ /* 0x000fea000383ffff */
.L_x_392:
[----:B0-----:R0:W1:Y:S02]  /*122e0*/  SYNCS.PHASECHK.TRANS64.TRYWAIT P0, [R9+URZ], R4 ;  /* 0x00000004090075a7 */ /* 0x001064000800017f */
[----:B-1----:R-:W-:Y:S05]  /*122f0*/  @!P0 NANOSLEEP.SYNCS 0x989680 ;  /* 0x009896800000895d */ /* 0x002fea0003900000 */
[----:B------:R-:W1:Y:S02]  /*12300*/  @!P0 SYNCS.PHASECHK.TRANS64 P0, [R9+URZ], R4 ;  /* 0x00000004090085a7 */ /* 0x000e64000800007f */
[----:B-1----:R-:W-:Y:S05]  /*12310*/  @!P0 BRA `(.L_x_392) ;  /* 0xfffffffc00f08947 */ /* 0x002fea000383ffff */
[----:B------:R-:W-:Y:S05]  /*12320*/  BRA `(.L_x_402) ;  /* 0xfffffffc003c7947 */ /* 0x000fea000383ffff */
.L_x_403:
[----:B------:R-:W-:-:S00]  /*12330*/  BRA `(.L_x_403) ;  /* 0xfffffffc00fc7947 */ /* 0x000fc0000383ffff */
[----:B------:R-:W-:-:S00]  /*12340*/  NOP ;  /* 0x0000000000007918 */ /* 0x000fc00000000000 */
        /* <DEDUP_REMOVED lines=11> */
.L_x_404:


//--------------------- .nv.global.init           --------------------------
	.section	.nv.global.init,"aw",@progbits
.nv.global.init:
	.type		$str$22,@object
	.size		$str$22,($str$23 - $str$22)
$str$22:
        /*0000*/ 	.byte	0x6b, 0x5f, 0x74, 0x69, 0x6c, 0x65, 0x5f, 0x63, 0x6f, 0x75, 0x6e, 0x74, 0x20, 0x3e, 0x3d, 0x20
        /*0010*/ 	.byte	0x31, 0x00
	.type		$str$23,@object
	.size		$str$23,(__unnamed_1 - $str$23)
$str$23:
        /*0012*/ 	.byte	0x2f, 0x74, 0x6d, 0x70, 0x2f, 0x63, 0x75, 0x74, 0x6c, 0x61, 0x73, 0x73, 0x5f, 0x73, 0x77, 0x65
        /*0022*/ 	.byte	0x65, 0x70, 0x5f, 0x73, 0x72, 0x63, 0x2f, 0x69, 0x6e, 0x63, 0x6c, 0x75, 0x64, 0x65, 0x2f, 0x63
        /*0032*/ 	.byte	0x75, 0x74, 0x6c, 0x61, 0x73, 0x73, 0x2f, 0x67, 0x65, 0x6d, 0x6d, 0x2f, 0x63, 0x6f, 0x6c, 0x6c
        /*0042*/ 	.byte	0x65, 0x63, 0x74, 0x69, 0x76, 0x65, 0x2f, 0x73, 0x6d, 0x39, 0x30, 0x5f, 0x6d, 0x6d, 0x61, 0x5f
        /*0052*/ 	.byte	0x74, 0x6d, 0x61, 0x5f, 0x67, 0x6d, 0x6d, 0x61, 0x5f, 0x73, 0x73, 0x5f, 0x77, 0x61, 0x72, 0x70
        /*0062*/ 	.byte	0x73, 0x70, 0x65, 0x63, 0x69, 0x61, 0x6c, 0x69, 0x7a, 0x65, 0x64, 0x2e, 0x68, 0x70, 0x70, 0x00
	.type		__unnamed_1,@object
	.size		__unnamed_1,(.L_0 - __unnamed_1)
__unnamed_1:
        /*0072*/ 	.byte	0x76, 0x6f, 0x69, 0x64, 0x20, 0x63, 0x75, 0x74, 0x6c, 0x61, 0x73, 0x73, 0x3a, 0x3a, 0x67, 0x65
        /* <DEDUP_REMOVED lines=172> */
        /*0b42*/ 	.byte	0x74, 0x79, 0x5d, 0x00
.L_0:


//--------------------- .nv.shared._ZN7cutlass13device_kernelINS_4gemm6kernel13GemmUniversalIN4cute5tupleIJiiiiEEENS1_10collective13CollectiveMmaINS1_34MainloopSm90TmaGmmaWarpSpecializedILi3ENS5_IJNS4_1CILi1EEESB_SB_EEENS1_35KernelTmaWarpSpecializedCooperativeEEENS5_IJNSA_ILi384EEENSA_ILi112EEENSA_ILi128EEEEEEaNS5_IJlSB_lEEEaSJ_NS4_8TiledMMAINS4_8MMA_AtomIJNS4_4SM904GMMA26MMA_64x16x32_S32S8S8_SS_TNEEEENS4_6LayoutINS5_IJNSA_ILi2EEESB_SB_EEENS5_IJSB_NSA_ILi0EEEST_EEEEENS5_IJNS4_10UnderscoreESW_SW_EEEEENS4_13SM90_TMA_LOADENS4_14ComposedLayoutINS4_7SwizzleILi3ELi4ELi3EEENS4_18smem_ptr_flag_bitsILi8EEENSQ_INS5_IJNSA_ILi8EEESH_EEENS5_IJSH_SB_EEEEEEEvNS4_8identityESZ_S19_vS1A_EENS_8epilogue10collective6detail29Sm90TmaWarpSpecializedAdapterINS1D_15DefaultEpilogueIaSJ_SJ_NS1C_6thread17LinearCombinationIaLi1EiiLNS1H_9ScaleType4KindE0ELNS_15FloatRoundStyleE2EaEENS1_15EpilogueDefaultEEEEEvvEEEEvNT_6ParamsE --------------------------
	.section	.nv.shared._ZN7cutlass13device_kernelINS_4gemm6kernel13GemmUniversalIN4cute5tupleIJiiiiEEENS1_10collective13CollectiveMmaINS1_34MainloopSm90TmaGmmaWarpSpecializedILi3ENS5_IJNS4_1CILi1EEESB_SB_EEENS1_35KernelTmaWarpSpecializedCooperativeEEENS5_IJNSA_ILi384EEENSA_ILi112EEENSA_ILi128EEEEEEaNS5_IJlSB_lEEEaSJ_NS4_8TiledMMAINS4_8MMA_AtomIJNS4_4SM904GMMA26MMA_64x16x32_S32S8S8_SS_TNEEEENS4_6LayoutINS5_IJNSA_ILi2EEESB_SB_EEENS5_IJSB_NSA_ILi0EEEST_EEEEENS5_IJNS4_10UnderscoreESW_SW_EEEEENS4_13SM90_TMA_LOADENS4_14ComposedLayoutINS4_7SwizzleILi3ELi4ELi3EEENS4_18smem_ptr_flag_bitsILi8EEENSQ_INS5_IJNSA_ILi8EEESH_EEENS5_IJSH_SB_EEEEEEEvNS4_8identityESZ_S19_vS1A_EENS_8epilogue10collective6detail29Sm90TmaWarpSpecializedAdapterINS1D_15DefaultEpilogueIaSJ_SJ_NS1C_6thread17LinearCombinationIaLi1EiiLNS1H_9ScaleType4KindE0ELNS_15FloatRoundStyleE2EaEENS1_15EpilogueDefaultEEEEEvvEEEEvNT_6ParamsE,"aw",@nobits
	.sectionflags	@""
	.align	16
	.zero		1024


//--------------------- .nv.shared.reserved.0     --------------------------
	.section	.nv.shared.reserved.0,"aw",@nobits
	.weak		__nv_reservedSMEM_offset_0_alias
	.size		__nv_reservedSMEM_offset_0_alias, 0, 0
	.other		__nv_reservedSMEM_offset_0_alias,@"STO_CUDA_RESERVED_SHARED STV_DEFAULT"
__nv_reservedSMEM_offset_0_alias:
	.zero		0


//--------------------- .nv.global                --------------------------
	.section	.nv.global,"aw",@nobits
.nv.global:
	.type		_ZN40_INTERNAL_0d5f34e6_4_k_cu_98fc82f7_170154cute1_E,@object
	.size		_ZN40_INTERNAL_0d5f34e6_4_k_cu_98fc82f7_170154cute1_E,(_ZN40_INTERNAL_0d5f34e6_4_k_cu_98fc82f7_170154cuda3std3__45__cpo6cbeginE - _ZN40_INTERNAL_0d5f34e6_4_k_cu_98fc82f7_170154cute1_E)
_ZN40_INTERNAL_0d5f34e6_4_k_cu_98fc82f7_170154cute1_E:
	.zero		1
	.type		_ZN40_INTERNAL_0d5f34e6_4_k_cu_98fc82f7_170154cuda3std3__45__cpo6cbeginE,@object
	.size		_ZN40_INTERNAL_0d5f34e6_4_k_cu_98fc82f7_170154cuda3std3__45__cpo6cbeginE,(_ZN40_INTERNAL_0d5f34e6_4_k_cu_98fc82f7_170154cuda3std3__48in_placeE - _ZN40_INTERNAL_0d5f34e6_4_k_cu_98fc82f7_170154cuda3std3__45__cpo6cbeginE)
_ZN40_INTERNAL_0d5f34e6_4_k_cu_98fc82f7_170154cuda3std3__45__cpo6cbeginE:
	.zero		1
	.type		_ZN40_INTERNAL_0d5f34e6_4_k_cu_98fc82f7_170154cuda3std3__48in_placeE,@object
	.size		_ZN40_INTERNAL_0d5f34e6_4_k_cu_98fc82f7_170154cuda3std3__48in_placeE,(_ZN40_INTERNAL_0d5f34e6_4_k_cu_98fc82f7_170154cuda3std6ranges3__45__cpo9iter_moveE - _ZN40_INTERNAL_0d5f34e6_4_k_cu_98fc82f7_170154cuda3std3__48in_placeE)
_ZN40_INTERNAL_0d5f34e6_4_k_cu_98fc82f7_170154cuda3std3__48in_placeE:
	.zero		1
	.type		_ZN40_INTERNAL_0d5f34e6_4_k_cu_98fc82f7_170154cuda3std6ranges3__45__cpo9iter_moveE,@object
	.size		_ZN40_INTERNAL_0d5f34e6_4_k_cu_98fc82f7_170154cuda3std6ranges3__45__cpo9iter_moveE,(_ZN40_INTERNAL_0d5f34e6_4_k_cu_98fc82f7_170154cuda3std3__45__cpo5beginE - _ZN40_INTERNAL_0d5f34e6_4_k_cu_98fc82f7_170154cuda3std6ranges3__45__cpo9iter_moveE)
_ZN40_INTERNAL_0d5f34e6_4_k_cu_98fc82f7_170154cuda3std6ranges3__45__cpo9iter_moveE:
	.zero		1
	.type		_ZN40_INTERNAL_0d5f34e6_4_k_cu_98fc82f7_170154cuda3std3__45__cpo5beginE,@object
	.size		_ZN40_INTERNAL_0d5f34e6_4_k_cu_98fc82f7_170154cuda3std3__45__cpo5beginE,(_ZN40_INTERNAL_0d5f34e6_4_k_cu_98fc82f7_170154cuda3std3__442_GLOBAL__N__0d5f34e6_4_k_cu_98fc82f7_170156ignoreE - _ZN40_INTERNAL_0d5f34e6_4_k_cu_98fc82f7_170154cuda3std3__45__cpo5beginE)
_ZN40_INTERNAL_0d5f34e6_4_k_cu_98fc82f7_170154cuda3std3__45__cpo5beginE:
	.zero		1
	.type		_ZN40_INTERNAL_0d5f34e6_4_k_cu_98fc82f7_170154cuda3std3__442_GLOBAL__N__0d5f34e6_4_k_cu_98fc82f7_170156ignoreE,@object
	.size		_ZN40_INTERNAL_0d5f34e6_4_k_cu_98fc82f7_170154cuda3std3__442_GLOBAL__N__0d5f34e6_4_k_cu_98fc82f7_170156ignoreE,(_ZN40_INTERNAL_0d5f34e6_4_k_cu_98fc82f7_170154cute7productE - _ZN40_INTERNAL_0d5f34e6_4_k_cu_98fc82f7_170154cuda3std3__442_GLOBAL__N__0d5f34e6_4_k_cu_98fc82f7_170156ignoreE)
_ZN40_INTERNAL_0d5f34e6_4_k_cu_98fc82f7_170154cuda3std3__442_GLOBAL__N__0d5f34e6_4_k_cu_98fc82f7_170156ignoreE:
	.zero		1
	.type		_ZN40_INTERNAL_0d5f34e6_4_k_cu_98fc82f7_170154cute7productE,@object
	.size		_ZN40_INTERNAL_0d5f34e6_4_k_cu_98fc82f7_170154cute7productE,(_ZN40_INTERNAL_0d5f34e6_4_k_cu_98fc82f7_170154cuda3std3__45__cpo3endE - _ZN40_INTERNAL_0d5f34e6_4_k_cu_98fc82f7_170154cute7productE)
_ZN40_INTERNAL_0d5f34e6_4_k_cu_98fc82f7_170154cute7productE:
	.zero		1
	.type		_ZN40_INTERNAL_0d5f34e6_4_k_cu_98fc82f7_170154cuda3std3__45__cpo3endE,@object
	.size		_ZN40_INTERNAL_0d5f34e6_4_k_cu_98fc82f7_170154cuda3std3__45__cpo3endE,(_ZN40_INTERNAL_0d5f34e6_4_k_cu_98fc82f7_170154cuda3std3__419piecewise_constructE - _ZN40_INTERNAL_0d5f34e6_4_k_cu_98fc82f7_170154cuda3std3__45__cpo3endE)
_ZN40_INTERNAL_0d5f34e6_4_k_cu_98fc82f7_170154cuda3std3__45__cpo3endE:
	.zero		1
	.type		_ZN40_INTERNAL_0d5f34e6_4_k_cu_98fc82f7_170154cuda3std3__419piecewise_constructE,@object
	.size		_ZN40_INTERNAL_0d5f34e6_4_k_cu_98fc82f7_170154cuda3std3__419piecewise_constructE,(_ZN40_INTERNAL_0d5f34e6_4_k_cu_98fc82f7_170154cuda3std3__45__cpo4cendE - _ZN40_INTERNAL_0d5f34e6_4_k_cu_98fc82f7_170154cuda3std3__419piecewise_constructE)
_ZN40_INTERNAL_0d5f34e6_4_k_cu_98fc82f7_170154cuda3std3__419piecewise_constructE:
	.zero		1
	.type		_ZN40_INTERNAL_0d5f34e6_4_k_cu_98fc82f7_170154cuda3std3__45__cpo4cendE,@object
	.size		_ZN40_INTERNAL_0d5f34e6_4_k_cu_98fc82f7_170154cuda3std3__45__cpo4cendE,(_ZN40_INTERNAL_0d5f34e6_4_k_cu_98fc82f7_170154cuda3std6ranges3__45__cpo4swapE - _ZN40_INTERNAL_0d5f34e6_4_k_cu_98fc82f7_170154cuda3std3__45__cpo4cendE)
_ZN40_INTERNAL_0d5f34e6_4_k_cu_98fc82f7_170154cuda3std3__45__cpo4cendE:
	.zero		1
	.type		_ZN40_INTERNAL_0d5f34e6_4_k_cu_98fc82f7_170154cuda3std6ranges3__45__cpo4swapE,@object
	.size		_ZN40_INTERNAL_0d5f34e6_4_k_cu_98fc82f7_170154cuda3std6ranges3__45__cpo4swapE,(.L_8 - _ZN40_INTERNAL_0d5f34e6_4_k_cu_98fc82f7_170154cuda3std6ranges3__45__cpo4swapE)
_ZN40_INTERNAL_0d5f34e6_4_k_cu_98fc82f7_170154cuda3std6ranges3__45__cpo4swapE:
	.zero		1
.L_8:


//--------------------- .nv.constant0._ZN7cutlass13device_kernelINS_4gemm6kernel13GemmUniversalIN4cute5tupleIJiiiiEEENS1_10collective13CollectiveMmaINS1_34MainloopSm90TmaGmmaWarpSpecializedILi3ENS5_IJNS4_1CILi1EEESB_SB_EEENS1_35KernelTmaWarpSpecializedCooperativeEEENS5_IJNSA_ILi384EEENSA_ILi112EEENSA_ILi128EEEEEEaNS5_IJlSB_lEEEaSJ_NS4_8TiledMMAINS4_8MMA_AtomIJNS4_4SM904GMMA26MMA_64x16x32_S32S8S8_SS_TNEEEENS4_6LayoutINS5_IJNSA_ILi2EEESB_SB_EEENS5_IJSB_NSA_ILi0EEEST_EEEEENS5_IJNS4_10UnderscoreESW_SW_EEEEENS4_13SM90_TMA_LOADENS4_14ComposedLayoutINS4_7SwizzleILi3ELi4ELi3EEENS4_18smem_ptr_flag_bitsILi8EEENSQ_INS5_IJNSA_ILi8EEESH_EEENS5_IJSH_SB_EEEEEEEvNS4_8identityESZ_S19_vS1A_EENS_8epilogue10collective6detail29Sm90TmaWarpSpecializedAdapterINS1D_15DefaultEpilogueIaSJ_SJ_NS1C_6thread17LinearCombinationIaLi1EiiLNS1H_9ScaleType4KindE0ELNS_15FloatRoundStyleE2EaEENS1_15EpilogueDefaultEEEEEvvEEEEvNT_6ParamsE --------------------------
	.section	.nv.constant0._ZN7cutlass13device_kernelINS_4gemm6kernel13GemmUniversalIN4cute5tupleIJiiiiEEENS1_10collective13CollectiveMmaINS1_34MainloopSm90TmaGmmaWarpSpecializedILi3ENS5_IJNS4_1CILi1EEESB_SB_EEENS1_35KernelTmaWarpSpecializedCooperativeEEENS5_IJNSA_ILi384EEENSA_ILi112EEENSA_ILi128EEEEEEaNS5_IJlSB_lEEEaSJ_NS4_8TiledMMAINS4_8MMA_AtomIJNS4_4SM904GMMA26MMA_64x16x32_S32S8S8_SS_TNEEEENS4_6LayoutINS5_IJNSA_ILi2EEESB_SB_EEENS5_IJSB_NSA_ILi0EEEST_EEEEENS5_IJNS4_10UnderscoreESW_SW_EEEEENS4_13SM90_TMA_LOADENS4_14ComposedLayoutINS4_7SwizzleILi3ELi4ELi3EEENS4_18smem_ptr_flag_bitsILi8EEENSQ_INS5_IJNSA_ILi8EEESH_EEENS5_IJSH_SB_EEEEEEEvNS4_8identityESZ_S19_vS1A_EENS_8epilogue10collective6detail29Sm90TmaWarpSpecializedAdapterINS1D_15DefaultEpilogueIaSJ_SJ_NS1C_6thread17LinearCombinationIaLi1EiiLNS1H_9ScaleType4KindE0ELNS_15FloatRoundStyleE2EaEENS1_15EpilogueDefaultEEEEEvvEEEEvNT_6ParamsE,"a",@progbits
	.sectionflags	@""
	.align	4
.nv.constant0._ZN7cutlass13device_kernelINS_4gemm6kernel13GemmUniversalIN4cute5tupleIJiiiiEEENS1_10collective13CollectiveMmaINS1_34MainloopSm90TmaGmmaWarpSpecializedILi3ENS5_IJNS4_1CILi1EEESB_SB_EEENS1_35KernelTmaWarpSpecializedCooperativeEEENS5_IJNSA_ILi384EEENSA_ILi112EEENSA_ILi128EEEEEEaNS5_IJlSB_lEEEaSJ_NS4_8TiledMMAINS4_8MMA_AtomIJNS4_4SM904GMMA26MMA_64x16x32_S32S8S8_SS_TNEEEENS4_6LayoutINS5_IJNSA_ILi2EEESB_SB_EEENS5_IJSB_NSA_ILi0EEEST_EEEEENS5_IJNS4_10UnderscoreESW_SW_EEEEENS4_13SM90_TMA_LOADENS4_14ComposedLayoutINS4_7SwizzleILi3ELi4ELi3EEENS4_18smem_ptr_flag_bitsILi8EEENSQ_INS5_IJNSA_ILi8EEESH_EEENS5_IJSH_SB_EEEEEEEvNS4_8identityESZ_S19_vS1A_EENS_8epilogue10collective6detail29Sm90TmaWarpSpecializedAdapterINS1D_15DefaultEpilogueIaSJ_SJ_NS1C_6thread17LinearCombinationIaLi1EiiLNS1H_9ScaleType4KindE0ELNS_15FloatRoundStyleE2EaEENS1_15EpilogueDefaultEEEEEvvEEEEvNT_6ParamsE:
	.zero		1664


//--------------------- SYMBOLS --------------------------

	.type		.nv.reservedSmem.offset0,@object
	.size		.nv.reservedSmem.offset0,0x4
	.type		__assertfail,@function
